	.target	sm_90a

	.elftype	@"ET_EXEC"


//--------------------- .note.nv.tkinfo           --------------------------
	.section	.note.nv.tkinfo,"",@"SHT_NOTE"
	.sectionflags	@"SHF_NOTE_NV_TKINFO"
	.tkinfo
        /*0018*/ 	.word	0x00000002
        /*0030*/ 	.string	""
        /*0030*/ 	.string	"ptxas"
        /*0030*/ 	.string	"Cuda compilation tools, release 13.0, V13.0.88"
        /*0030*/ 	.string	"Build cuda_13.0.r13.0/compiler.36424714_0"
        /*0030*/ 	.string	"-arch sm_90a -m 64 "



//--------------------- .note.nv.cuinfo           --------------------------
	.section	.note.nv.cuinfo,"",@"SHT_NOTE"
	.sectionflags	@"SHF_NOTE_NV_CUINFO"
        /*0018*/ 	.short	0x0002
        /*001a*/ 	.short	0x005a
        /*001c*/ 	.short	0x0082
	.zero		2


//--------------------- .nv.info                  --------------------------
	.section	.nv.info,"",@"SHT_CUDA_INFO"
	.align	4


	//----- nvinfo : EIATTR_REGCOUNT
	.align		4
        /*0000*/ 	.byte	0x04, 0x2f
        /*0002*/ 	.short	(.L_15 - .L_14)
	.align		4
.L_14:
        /*0004*/ 	.word	index@(_ZN7cutlass13device_kernelINS_4gemm6kernel13GemmUniversalIN4cute5tupleIJiiiiEEENS1_10collective13CollectiveMmaINS1_34MainloopSm90TmaGmmaWarpSpecializedILi3ENS5_IJNS4_1CILi2EEENSA_ILi1EEESC_EEENS1_32KernelTmaWarpSpecializedPingpongEEENS5_IJNSA_ILi64EEENSA_ILi256EEENSA_ILi32EEEEEENS_6half_tENS5_IJlSC_lEEESK_SL_NS4_8TiledMMAINS4_8MMA_AtomIJNS4_4SM904GMMA26MMA_64x256x16_F32F16F16_SSILNSP_5MajorE0ELSR_0ELNSP_7ScaleInE1ELSS_1EEEEEENS4_6LayoutINS5_IJSC_SC_SC_EEENS5_IJNSA_ILi0EEESX_SX_EEEEENS5_IJNS4_10UnderscoreES10_S10_EEEEENS4_13SM90_TMA_LOADENS4_14ComposedLayoutINS4_7SwizzleILi2ELi4ELi3EEENS4_18smem_ptr_flag_bitsILi16EEENSV_INS5_IJNSA_ILi8EEESI_EEENS5_IJSI_SC_EEEEEEEvNS4_8identityENS4_23SM90_TMA_LOAD_MULTICASTES1D_vS1E_EENS_8epilogue10collective6detail29Sm90TmaWarpSpecializedAdapterINS1I_15DefaultEpilogueISK_SL_SL_NS1H_6thread17LinearCombinationISK_Li1EffLNS1M_9ScaleType4KindE0ELNS_15FloatRoundStyleE2ESK_EENS1_15EpilogueDefaultEEEEEvvEEEEvNT_6ParamsE)
        /*0008*/ 	.word	0x000000a8


	//----- nvinfo : EIATTR_FRAME_SIZE
	.align		4
.L_15:
        /*000c*/ 	.byte	0x04, 0x11
        /*000e*/ 	.short	(.L_17 - .L_16)
	.align		4
.L_16:
        /*0010*/ 	.word	index@(_ZN7cutlass13device_kernelINS_4gemm6kernel13GemmUniversalIN4cute5tupleIJiiiiEEENS1_10collective13CollectiveMmaINS1_34MainloopSm90TmaGmmaWarpSpecializedILi3ENS5_IJNS4_1CILi2EEENSA_ILi1EEESC_EEENS1_32KernelTmaWarpSpecializedPingpongEEENS5_IJNSA_ILi64EEENSA_ILi256EEENSA_ILi32EEEEEENS_6half_tENS5_IJlSC_lEEESK_SL_NS4_8TiledMMAINS4_8MMA_AtomIJNS4_4SM904GMMA26MMA_64x256x16_F32F16F16_SSILNSP_5MajorE0ELSR_0ELNSP_7ScaleInE1ELSS_1EEEEEENS4_6LayoutINS5_IJSC_SC_SC_EEENS5_IJNSA_ILi0EEESX_SX_EEEEENS5_IJNS4_10UnderscoreES10_S10_EEEEENS4_13SM90_TMA_LOADENS4_14ComposedLayoutINS4_7SwizzleILi2ELi4ELi3EEENS4_18smem_ptr_flag_bitsILi16EEENSV_INS5_IJNSA_ILi8EEESI_EEENS5_IJSI_SC_EEEEEEEvNS4_8identityENS4_23SM90_TMA_LOAD_MULTICASTES1D_vS1E_EENS_8epilogue10collective6detail29Sm90TmaWarpSpecializedAdapterINS1I_15DefaultEpilogueISK_SL_SL_NS1H_6thread17LinearCombinationISK_Li1EffLNS1M_9ScaleType4KindE0ELNS_15FloatRoundStyleE2ESK_EENS1_15EpilogueDefaultEEEEEvvEEEEvNT_6ParamsE)
        /*0014*/ 	.word	0x00000008


	//----- nvinfo : EIATTR_MIN_STACK_SIZE
	.align		4
.L_17:
        /*0018*/ 	.byte	0x04, 0x12
        /*001a*/ 	.short	(.L_19 - .L_18)
	.align		4
.L_18:
        /*001c*/ 	.word	index@(_ZN7cutlass13device_kernelINS_4gemm6kernel13GemmUniversalIN4cute5tupleIJiiiiEEENS1_10collective13CollectiveMmaINS1_34MainloopSm90TmaGmmaWarpSpecializedILi3ENS5_IJNS4_1CILi2EEENSA_ILi1EEESC_EEENS1_32KernelTmaWarpSpecializedPingpongEEENS5_IJNSA_ILi64EEENSA_ILi256EEENSA_ILi32EEEEEENS_6half_tENS5_IJlSC_lEEESK_SL_NS4_8TiledMMAINS4_8MMA_AtomIJNS4_4SM904GMMA26MMA_64x256x16_F32F16F16_SSILNSP_5MajorE0ELSR_0ELNSP_7ScaleInE1ELSS_1EEEEEENS4_6LayoutINS5_IJSC_SC_SC_EEENS5_IJNSA_ILi0EEESX_SX_EEEEENS5_IJNS4_10UnderscoreES10_S10_EEEEENS4_13SM90_TMA_LOADENS4_14ComposedLayoutINS4_7SwizzleILi2ELi4ELi3EEENS4_18smem_ptr_flag_bitsILi16EEENSV_INS5_IJNSA_ILi8EEESI_EEENS5_IJSI_SC_EEEEEEEvNS4_8identityENS4_23SM90_TMA_LOAD_MULTICASTES1D_vS1E_EENS_8epilogue10collective6detail29Sm90TmaWarpSpecializedAdapterINS1I_15DefaultEpilogueISK_SL_SL_NS1H_6thread17LinearCombinationISK_Li1EffLNS1M_9ScaleType4KindE0ELNS_15FloatRoundStyleE2ESK_EENS1_15EpilogueDefaultEEEEEvvEEEEvNT_6ParamsE)
        /*0020*/ 	.word	0x00000008
.L_19:


//--------------------- .nv.compat                --------------------------
	.section	.nv.compat,"",@"SHT_CUDA_COMPAT_INFO"
	.align	4
        /*0000*/ 	.byte	0x02, 0x09, 0x01, 0x00, 0x02, 0x02, 0x04, 0x00, 0x02, 0x05, 0x05, 0x00, 0x03, 0x07, 0x01, 0x01
        /*0010*/ 	.byte	0x02, 0x03, 0x01, 0x00, 0x02, 0x06, 0x01, 0x00, 0x04, 0x0b, 0x08, 0x00, 0x00, 0x00, 0x00, 0x00
        /*0020*/ 	.byte	0x00, 0x00, 0x00, 0x00


//--------------------- .nv.info._ZN7cutlass13device_kernelINS_4gemm6kernel13GemmUniversalIN4cute5tupleIJiiiiEEENS1_10collective13CollectiveMmaINS1_34MainloopSm90TmaGmmaWarpSpecializedILi3ENS5_IJNS4_1CILi2EEENSA_ILi1EEESC_EEENS1_32KernelTmaWarpSpecializedPingpongEEENS5_IJNSA_ILi64EEENSA_ILi256EEENSA_ILi32EEEEEENS_6half_tENS5_IJlSC_lEEESK_SL_NS4_8TiledMMAINS4_8MMA_AtomIJNS4_4SM904GMMA26MMA_64x256x16_F32F16F16_SSILNSP_5MajorE0ELSR_0ELNSP_7ScaleInE1ELSS_1EEEEEENS4_6LayoutINS5_IJSC_SC_SC_EEENS5_IJNSA_ILi0EEESX_SX_EEEEENS5_IJNS4_10UnderscoreES10_S10_EEEEENS4_13SM90_TMA_LOADENS4_14ComposedLayoutINS4_7SwizzleILi2ELi4ELi3EEENS4_18smem_ptr_flag_bitsILi16EEENSV_INS5_IJNSA_ILi8EEESI_EEENS5_IJSI_SC_EEEEEEEvNS4_8identityENS4_23SM90_TMA_LOAD_MULTICASTES1D_vS1E_EENS_8epilogue10collective6detail29Sm90TmaWarpSpecializedAdapterINS1I_15DefaultEpilogueISK_SL_SL_NS1H_6thread17LinearCombinationISK_Li1EffLNS1M_9ScaleType4KindE0ELNS_15FloatRoundStyleE2ESK_EENS1_15EpilogueDefaultEEEEEvvEEEEvNT_6ParamsE --------------------------
	.section	.nv.info._ZN7cutlass13device_kernelINS_4gemm6kernel13GemmUniversalIN4cute5tupleIJiiiiEEENS1_10collective13CollectiveMmaINS1_34MainloopSm90TmaGmmaWarpSpecializedILi3ENS5_IJNS4_1CILi2EEENSA_ILi1EEESC_EEENS1_32KernelTmaWarpSpecializedPingpongEEENS5_IJNSA_ILi64EEENSA_ILi256EEENSA_ILi32EEEEEENS_6half_tENS5_IJlSC_lEEESK_SL_NS4_8TiledMMAINS4_8MMA_AtomIJNS4_4SM904GMMA26MMA_64x256x16_F32F16F16_SSILNSP_5MajorE0ELSR_0ELNSP_7ScaleInE1ELSS_1EEEEEENS4_6LayoutINS5_IJSC_SC_SC_EEENS5_IJNSA_ILi0EEESX_SX_EEEEENS5_IJNS4_10UnderscoreES10_S10_EEEEENS4_13SM90_TMA_LOADENS4_14ComposedLayoutINS4_7SwizzleILi2ELi4ELi3EEENS4_18smem_ptr_flag_bitsILi16EEENSV_INS5_IJNSA_ILi8EEESI_EEENS5_IJSI_SC_EEEEEEEvNS4_8identityENS4_23SM90_TMA_LOAD_MULTICASTES1D_vS1E_EENS_8epilogue10collective6detail29Sm90TmaWarpSpecializedAdapterINS1I_15DefaultEpilogueISK_SL_SL_NS1H_6thread17LinearCombinationISK_Li1EffLNS1M_9ScaleType4KindE0ELNS_15FloatRoundStyleE2ESK_EENS1_15EpilogueDefaultEEEEEvvEEEEvNT_6ParamsE,"",@"SHT_CUDA_INFO"
	.sectionflags	@""
	.align	4


	//----- nvinfo : EIATTR_CUDA_API_VERSION
	.align		4
        /*0000*/ 	.byte	0x04, 0x37
        /*0002*/ 	.short	(.L_21 - .L_20)
.L_20:
        /*0004*/ 	.word	0x00000082


	//----- nvinfo : EIATTR_KPARAM_INFO
	.align		4
.L_21:
        /*0008*/ 	.byte	0x04, 0x17
        /*000a*/ 	.short	(.L_23 - .L_22)
.L_22:
        /*000c*/ 	.word	0x00000000
        /*0010*/ 	.short	0x0000
        /*0012*/ 	.short	0x0070
        /*0014*/ 	.byte	0x00, 0xf0, 0x01, 0x10


	//----- nvinfo : EIATTR_SPARSE_MMA_MASK
	.align		4
.L_23:
        /*0018*/ 	.byte	0x03, 0x50
        /*001a*/ 	.short	0x0000


	//----- nvinfo : EIATTR_MAXREG_COUNT
	.align		4
        /*001c*/ 	.byte	0x03, 0x1b
        /*001e*/ 	.short	0x00a8


	//----- nvinfo : EIATTR_NUM_BARRIERS
	.align		4
        /*0020*/ 	.byte	0x02, 0x4c
        /*0022*/ 	.byte	0x01
	.zero		1


	//----- nvinfo : EIATTR_EXTERNS
	.align		4
        /*0024*/ 	.byte	0x04, 0x0f
        /*0026*/ 	.short	(.L_25 - .L_24)


	//   ....[0]....
	.align		4
.L_24:
        /*0028*/ 	.word	index@(__assertfail)


	//----- nvinfo : EIATTR_ANNOTATIONS
	.align		4
.L_25:
        /*002c*/ 	.byte	0x04, 0x55
        /*002e*/ 	.short	(.L_27 - .L_26)


	//   ....[0]....
.L_26:
        /*0030*/ 	.word	0x00000001
        /*0034*/ 	.byte	0x90, 0x0d, 0x00, 0x00, 0x01, 0x00, 0x00, 0x00, 0xf0, 0x9c, 0x00, 0x00, 0x01, 0x00, 0x00, 0x00
        /*0044*/ 	.byte	0x70, 0xa9, 0x00, 0x00


	//----- nvinfo : EIATTR_MERCURY_ISA_VERSION
	.align		4
.L_27:
        /*0048*/ 	.byte	0x03, 0x5f
        /*004a*/ 	.short	0x0101


	//----- nvinfo : EIATTR_INT_WARP_WIDE_INSTR_OFFSETS
	.align		4
        /*004c*/ 	.byte	0x04, 0x31
        /*004e*/ 	.short	(.L_29 - .L_28)


	//   ....[0]....
.L_28:
        /*0050*/ 	.word	0x00000510


	//   ....[1]....
        /*0054*/ 	.word	0x00000540


	//   ....[2]....
        /*0058*/ 	.word	0x00000580


	//   ....[3]....
        /*005c*/ 	.word	0x000006b0


	//   ....[4]....
        /*0060*/ 	.word	0x000006c0


	//   ....[5]....
        /*0064*/ 	.word	0x000006d0


	//   ....[6]....
        /*0068*/ 	.word	0x00000770


	//   ....[7]....
        /*006c*/ 	.word	0x000007b0


	//   ....[8]....
        /*0070*/ 	.word	0x00001e20


	//----- nvinfo : EIATTR_COOP_GROUP_MASK_REGIDS
	.align		4
.L_29:
        /*0074*/ 	.byte	0x04, 0x29
        /*0076*/ 	.short	(.L_31 - .L_30)


	//   ....[0]....
.L_30:
        /*0078*/ 	.word	0xffffffff


	//   ....[1]....
        /*007c*/ 	.word	0xffffffff


	//   ....[2]....
        /*0080*/ 	.word	0xffffffff


	//   ....[3]....
        /*0084*/ 	.word	0xffffffff


	//   ....[4]....
        /*0088*/ 	.word	0xffffffff


	//   ....[5]....
        /*008c*/ 	.word	0xffffffff


	//   ....[6]....
        /*0090*/ 	.word	0xffffffff


	//----- nvinfo : EIATTR_COOP_GROUP_INSTR_OFFSETS
	.align		4
.L_31:
        /*0094*/ 	.byte	0x04, 0x28
        /*0096*/ 	.short	(.L_33 - .L_32)


	//   ....[0]....
.L_32:
        /*0098*/ 	.word	0x00000070


	//   ....[1]....
        /*009c*/ 	.word	0x00000080


	//   ....[2]....
        /*00a0*/ 	.word	0x00000140


	//   ....[3]....
        /*00a4*/ 	.word	0x000002d0


	//   ....[4]....
        /*00a8*/ 	.word	0x00000310


	//   ....[5]....
        /*00ac*/ 	.word	0x000006f0


	//   ....[6]....
        /*00b0*/ 	.word	0x00000930


	//----- nvinfo : EIATTR_REG_RECONFIG
	.align		4
.L_33:
        /*00b4*/ 	.byte	0x01, 0x54
	.zero		2


	//----- nvinfo : EIATTR_SYSCALL_OFFSETS
	.align		4
        /*00b8*/ 	.byte	0x04, 0x46
        /*00ba*/ 	.short	(.L_35 - .L_34)


	//   ....[0]....
.L_34:
        /*00bc*/ 	.word	0x000017c0


	//----- nvinfo : EIATTR_MBARRIER_INSTR_OFFSETS
	.align		4
.L_35:
        /*00c0*/ 	.byte	0x04, 0x39
        /*00c2*/ 	.short	(.L_37 - .L_36)


	//   ....[0]....
.L_36:
        /*00c4*/ 	.word	0x00000260
        /*00c8*/ 	.word	0x000000ff
        /*00cc*/ 	.word	0x00000000
        /*00d0*/ 	.short	0x0100
        /*00d2*/ 	.byte	0x08
	.zero		1


	//   ....[1]....
        /*00d4*/ 	.word	0x00000270
        /*00d8*/ 	.word	0x000000ff
        /*00dc*/ 	.word	0x00000018
        /*00e0*/ 	.short	0x0100
        /*00e2*/ 	.byte	0x08
	.zero		1


	//   ....[2]....
        /*00e4*/ 	.word	0x00000280
        /*00e8*/ 	.word	0x000000ff
        /*00ec*/ 	.word	0x00000008
        /*00f0*/ 	.short	0x0100
        /*00f2*/ 	.byte	0x08
	.zero		1


	//   ....[3]....
        /*00f4*/ 	.word	0x00000290
        /*00f8*/ 	.word	0x000000ff
        /*00fc*/ 	.word	0x00000020
        /*0100*/ 	.short	0x0100
        /*0102*/ 	.byte	0x08
	.zero		1


	//   ....[4]....
        /*0104*/ 	.word	0x000002a0
        /*0108*/ 	.word	0x000000ff
        /*010c*/ 	.word	0x00000010
        /*0110*/ 	.short	0x0100
        /*0112*/ 	.byte	0x08
	.zero		1


	//   ....[5]....
        /*0114*/ 	.word	0x000002b0
        /*0118*/ 	.word	0x000000ff
        /*011c*/ 	.word	0x00000028
        /*0120*/ 	.short	0x0100
        /*0122*/ 	.byte	0x08
	.zero		1


	//   ....[6]....
        /*0124*/ 	.word	0x000007e0
        /*0128*/ 	.word	0x000000ff
        /*012c*/ 	.word	0x00000060
        /*0130*/ 	.short	0x0100
        /*0132*/ 	.byte	0x08
	.zero		1


	//   ....[7]....
        /*0134*/ 	.word	0x00000870
        /*0138*/ 	.word	0x000000ff
        /*013c*/ 	.word	0x00000068
        /*0140*/ 	.short	0x0100
        /*0142*/ 	.byte	0x08
	.zero		1


	//   ....[8]....
        /*0144*/ 	.word	0x000008b0
        /*0148*/ 	.word	0x000000ff
        /*014c*/ 	.word	0x00000040
        /*0150*/ 	.short	0x0100
        /*0152*/ 	.byte	0x09
	.zero		1


	//   ....[9]....
        /*0154*/ 	.word	0x000008c0
        /*0158*/ 	.word	0x000000ff
        /*015c*/ 	.word	0x00000048
        /*0160*/ 	.short	0x0100
        /*0162*/ 	.byte	0x09
	.zero		1


	//   ....[10]....
        /*0164*/ 	.word	0x000008d0
        /*0168*/ 	.word	0x000000ff
        /*016c*/ 	.word	0x00000050
        /*0170*/ 	.short	0x0100
        /*0172*/ 	.byte	0x09
	.zero		1


	//   ....[11]....
        /*0174*/ 	.word	0x000008e0
        /*0178*/ 	.word	0x000000ff
        /*017c*/ 	.word	0x00000058
        /*0180*/ 	.short	0x0100
        /*0182*/ 	.byte	0x09
	.zero		1


	//   ....[12]....
        /*0184*/ 	.word	0x000016a0
        /*0188*/ 	.word	0x0000009f
        /*018c*/ 	.word	0x00000000
        /*0190*/ 	.short	0x010a
        /*0192*/ 	.byte	0x2a
	.zero		1


	//   ....[13]....
        /*0194*/ 	.word	0x00001840
        /*0198*/ 	.word	0x00000003
        /*019c*/ 	.word	0x00000000
        /*01a0*/ 	.short	0x010a
        /*01a2*/ 	.byte	0x3f
	.zero		1


	//   ....[14]....
        /*01a4*/ 	.word	0x000018a0
        /*01a8*/ 	.word	0x00000003
        /*01ac*/ 	.word	0x00000000
        /*01b0*/ 	.short	0x010a
        /*01b2*/ 	.byte	0x3f
	.zero		1


	//   ....[15]....
        /*01b4*/ 	.word	0x00001b10
        /*01b8*/ 	.word	0x000000ff
        /*01bc*/ 	.word	0x00000000
        /*01c0*/ 	.short	0x010a
        /*01c2*/ 	.byte	0x04
	.zero		1


	//   ....[16]....
        /*01c4*/ 	.word	0x00001b50
        /*01c8*/ 	.word	0x000000ff
        /*01cc*/ 	.word	0x00000000
        /*01d0*/ 	.short	0x010a
        /*01d2*/ 	.byte	0x04
	.zero		1


	//   ....[17]....
        /*01d4*/ 	.word	0x00001cc0
        /*01d8*/ 	.word	0x00000005
        /*01dc*/ 	.word	0x00000000
        /*01e0*/ 	.short	0x0101
        /*01e2*/ 	.byte	0x3f
	.zero		1


	//   ....[18]....
        /*01e4*/ 	.word	0x00001dc0
        /*01e8*/ 	.word	0x000000a0
        /*01ec*/ 	.word	0x00000000
        /*01f0*/ 	.short	0x0101
        /*01f2*/ 	.byte	0x2d
	.zero		1


	//   ....[19]....
        /*01f4*/ 	.word	0x00001ec0
        /*01f8*/ 	.word	0x00000003
        /*01fc*/ 	.word	0x00000000
        /*0200*/ 	.short	0x0101
        /*0202*/ 	.byte	0x3f
	.zero		1


	//   ....[20]....
        /*0204*/ 	.word	0x00001f80
        /*0208*/ 	.word	0x0000009f
        /*020c*/ 	.word	0x00000010
        /*0210*/ 	.short	0x010a
        /*0212*/ 	.byte	0x2a
	.zero		1


	//   ....[21]....
        /*0214*/ 	.word	0x00009d10
        /*0218*/ 	.word	0x000000a2
        /*021c*/ 	.word	0x00000000
        /*0220*/ 	.short	0x0101
        /*0222*/ 	.byte	0x2d
	.zero		1


	//   ....[22]....
        /*0224*/ 	.word	0x0000a6c0
        /*0228*/ 	.word	0x0000000c
        /*022c*/ 	.word	0x00000018
        /*0230*/ 	.short	0x010a
        /*0232*/ 	.byte	0x3f
	.zero		1


	//   ....[23]....
        /*0234*/ 	.word	0x0000aa80
        /*0238*/ 	.word	0x00000004
        /*023c*/ 	.word	0x00000068
        /*0240*/ 	.short	0x0101
        /*0242*/ 	.byte	0x3f
	.zero		1


	//   ....[24]....
        /*0244*/ 	.word	0x0000b210
        /*0248*/ 	.word	0x00000007
        /*024c*/ 	.word	0x00000000
        /*0250*/ 	.short	0x010a
        /*0252*/ 	.byte	0x3f
	.zero		1


	//   ....[25]....
        /*0254*/ 	.word	0x0000b290
        /*0258*/ 	.word	0x00000009
        /*025c*/ 	.word	0x00000000
        /*0260*/ 	.short	0x010a
        /*0262*/ 	.byte	0x3f
	.zero		1


	//   ....[26]....
        /*0264*/ 	.word	0x0000b320
        /*0268*/ 	.word	0x00000003
        /*026c*/ 	.word	0x00000000
        /*0270*/ 	.short	0x010a
        /*0272*/ 	.byte	0x3f
	.zero		1


	//   ....[27]....
        /*0274*/ 	.word	0x0000b380
        /*0278*/ 	.word	0x000000a1
        /*027c*/ 	.word	0x00000000
        /*0280*/ 	.short	0x010a
        /*0282*/ 	.byte	0x3f
	.zero		1


	//   ....[28]....
        /*0284*/ 	.word	0x0000b3d0
        /*0288*/ 	.word	0x00000003
        /*028c*/ 	.word	0x00000000
        /*0290*/ 	.short	0x010a
        /*0292*/ 	.byte	0x3f
	.zero		1


	//   ....[29]....
        /*0294*/ 	.word	0x0000b430
        /*0298*/ 	.word	0x00000005
        /*029c*/ 	.word	0x00000000
        /*02a0*/ 	.short	0x010a
        /*02a2*/ 	.byte	0x3f
	.zero		1


	//   ....[30]....
        /*02a4*/ 	.word	0x0000b480
        /*02a8*/ 	.word	0x000000a1
        /*02ac*/ 	.word	0x00000010
        /*02b0*/ 	.short	0x010a
        /*02b2*/ 	.byte	0x3f
	.zero		1


	//   ....[31]....
        /*02b4*/ 	.word	0x0000b550
        /*02b8*/ 	.word	0x0000000c
        /*02bc*/ 	.word	0x00000018
        /*02c0*/ 	.short	0x010a
        /*02c2*/ 	.byte	0x3f
	.zero		1


	//   ....[32]....
        /*02c4*/ 	.word	0x0000b620
        /*02c8*/ 	.word	0x00000007
        /*02cc*/ 	.word	0x00000000
        /*02d0*/ 	.short	0x010a
        /*02d2*/ 	.byte	0x3f
	.zero		1


	//   ....[33]....
        /*02d4*/ 	.word	0x0000b670
        /*02d8*/ 	.word	0x00000009
        /*02dc*/ 	.word	0x00000000
        /*02e0*/ 	.short	0x010a
        /*02e2*/ 	.byte	0x3f
	.zero		1


	//----- nvinfo : EIATTR_NUM_MBARRIERS
	.align		4
.L_37:
        /*02e4*/ 	.byte	0x03, 0x38
        /*02e6*/ 	.short	0x000c


	//----- nvinfo : EIATTR_EXIT_INSTR_OFFSETS
	.align		4
        /*02e8*/ 	.byte	0x04, 0x1c
        /*02ea*/ 	.short	(.L_39 - .L_38)


	//   ....[0]....
.L_38:
        /*02ec*/ 	.word	0x000013d0


	//   ....[1]....
        /*02f0*/ 	.word	0x00001430


	//   ....[2]....
        /*02f4*/ 	.word	0x0000a3a0


	//   ....[3]....
        /*02f8*/ 	.word	0x0000a3d0


	//   ....[4]....
        /*02fc*/ 	.word	0x0000b370


	//----- nvinfo : EIATTR_MAX_THREADS
	.align		4
.L_39:
        /*0300*/ 	.byte	0x04, 0x05
        /*0302*/ 	.short	(.L_41 - .L_40)
.L_40:
        /*0304*/ 	.word	0x00000180
        /*0308*/ 	.word	0x00000001
        /*030c*/ 	.word	0x00000001


	//----- nvinfo : EIATTR_CRS_STACK_SIZE
	.align		4
.L_41:
        /*0310*/ 	.byte	0x04, 0x1e
        /*0312*/ 	.short	(.L_43 - .L_42)
.L_42:
        /*0314*/ 	.word	0x00000000


	//----- nvinfo : EIATTR_CBANK_PARAM_SIZE
	.align		4
.L_43:
        /*0318*/ 	.byte	0x03, 0x19
        /*031a*/ 	.short	0x0470


	//----- nvinfo : EIATTR_PARAM_CBANK
	.align		4
        /*031c*/ 	.byte	0x04, 0x0a
        /*031e*/ 	.short	(.L_45 - .L_44)
	.align		4
.L_44:
        /*0320*/ 	.word	index@(.nv.constant0._ZN7cutlass13device_kernelINS_4gemm6kernel13GemmUniversalIN4cute5tupleIJiiiiEEENS1_10collective13CollectiveMmaINS1_34MainloopSm90TmaGmmaWarpSpecializedILi3ENS5_IJNS4_1CILi2EEENSA_ILi1EEESC_EEENS1_32KernelTmaWarpSpecializedPingpongEEENS5_IJNSA_ILi64EEENSA_ILi256EEENSA_ILi32EEEEEENS_6half_tENS5_IJlSC_lEEESK_SL_NS4_8TiledMMAINS4_8MMA_AtomIJNS4_4SM904GMMA26MMA_64x256x16_F32F16F16_SSILNSP_5MajorE0ELSR_0ELNSP_7ScaleInE1ELSS_1EEEEEENS4_6LayoutINS5_IJSC_SC_SC_EEENS5_IJNSA_ILi0EEESX_SX_EEEEENS5_IJNS4_10UnderscoreES10_S10_EEEEENS4_13SM90_TMA_LOADENS4_14ComposedLayoutINS4_7SwizzleILi2ELi4ELi3EEENS4_18smem_ptr_flag_bitsILi16EEENSV_INS5_IJNSA_ILi8EEESI_EEENS5_IJSI_SC_EEEEEEEvNS4_8identityENS4_23SM90_TMA_LOAD_MULTICASTES1D_vS1E_EENS_8epilogue10collective6detail29Sm90TmaWarpSpecializedAdapterINS1I_15DefaultEpilogueISK_SL_SL_NS1H_6thread17LinearCombinationISK_Li1EffLNS1M_9ScaleType4KindE0ELNS_15FloatRoundStyleE2ESK_EENS1_15EpilogueDefaultEEEEEvvEEEEvNT_6ParamsE)
        /*0324*/ 	.short	0x0210
        /*0326*/ 	.short	0x0470


	//----- nvinfo : EIATTR_SW_WAR
	.align		4
.L_45:
        /*0328*/ 	.byte	0x04, 0x36
        /*032a*/ 	.short	(.L_47 - .L_46)
.L_46:
        /*032c*/ 	.word	0x00000008
.L_47:


//--------------------- .nv.callgraph             --------------------------
	.section	.nv.callgraph,"",@"SHT_CUDA_CALLGRAPH"
	.align	4
	.sectionentsize	8
	.align		4
        /*0000*/ 	.word	0x00000000
	.align		4
        /*0004*/ 	.word	0xffffffff
	.align		4
        /*0008*/ 	.word	index@(_ZN7cutlass13device_kernelINS_4gemm6kernel13GemmUniversalIN4cute5tupleIJiiiiEEENS1_10collective13CollectiveMmaINS1_34MainloopSm90TmaGmmaWarpSpecializedILi3ENS5_IJNS4_1CILi2EEENSA_ILi1EEESC_EEENS1_32KernelTmaWarpSpecializedPingpongEEENS5_IJNSA_ILi64EEENSA_ILi256EEENSA_ILi32EEEEEENS_6half_tENS5_IJlSC_lEEESK_SL_NS4_8TiledMMAINS4_8MMA_AtomIJNS4_4SM904GMMA26MMA_64x256x16_F32F16F16_SSILNSP_5MajorE0ELSR_0ELNSP_7ScaleInE1ELSS_1EEEEEENS4_6LayoutINS5_IJSC_SC_SC_EEENS5_IJNSA_ILi0EEESX_SX_EEEEENS5_IJNS4_10UnderscoreES10_S10_EEEEENS4_13SM90_TMA_LOADENS4_14ComposedLayoutINS4_7SwizzleILi2ELi4ELi3EEENS4_18smem_ptr_flag_bitsILi16EEENSV_INS5_IJNSA_ILi8EEESI_EEENS5_IJSI_SC_EEEEEEEvNS4_8identityENS4_23SM90_TMA_LOAD_MULTICASTES1D_vS1E_EENS_8epilogue10collective6detail29Sm90TmaWarpSpecializedAdapterINS1I_15DefaultEpilogueISK_SL_SL_NS1H_6thread17LinearCombinationISK_Li1EffLNS1M_9ScaleType4KindE0ELNS_15FloatRoundStyleE2ESK_EENS1_15EpilogueDefaultEEEEEvvEEEEvNT_6ParamsE)
	.align		4
        /*000c*/ 	.word	index@(__assertfail)
	.align		4
        /*0010*/ 	.word	0x00000000
	.align		4
        /*0014*/ 	.word	0xfffffffe
	.align		4
        /*0018*/ 	.word	0x00000000
	.align		4
        /*001c*/ 	.word	0xfffffffd
	.align		4
        /*0020*/ 	.word	0x00000000
	.align		4
        /*0024*/ 	.word	0xfffffffc


//--------------------- .nv.constant4             --------------------------
	.section	.nv.constant4,"a",@progbits
	.align	8
	.align		8
.nv.constant4:
        /*0000*/ 	.dword	__assertfail
	.align		8
        /*0008*/ 	.dword	__unnamed_1
	.align		8
        /*0010*/ 	.dword	_ZN39_INTERNAL_600822a8_4_k_cu_9a02b81d_36464cuda3std3__45__cpo5beginE
	.align		8
        /*0018*/ 	.dword	_ZN39_INTERNAL_600822a8_4_k_cu_9a02b81d_36464cuda3std3__45__cpo3endE
	.align		8
        /*0020*/ 	.dword	_ZN39_INTERNAL_600822a8_4_k_cu_9a02b81d_36464cuda3std3__45__cpo6cbeginE
	.align		8
        /*0028*/ 	.dword	_ZN39_INTERNAL_600822a8_4_k_cu_9a02b81d_36464cuda3std3__45__cpo4cendE
	.align		8
        /*0030*/ 	.dword	_ZN39_INTERNAL_600822a8_4_k_cu_9a02b81d_36464cuda3std3__441_GLOBAL__N__600822a8_4_k_cu_9a02b81d_36466ignoreE
	.align		8
        /*0038*/ 	.dword	_ZN39_INTERNAL_600822a8_4_k_cu_9a02b81d_36464cuda3std3__419piecewise_constructE
	.align		8
        /*0040*/ 	.dword	_ZN39_INTERNAL_600822a8_4_k_cu_9a02b81d_36464cuda3std3__48in_placeE
	.align		8
        /*0048*/ 	.dword	_ZN39_INTERNAL_600822a8_4_k_cu_9a02b81d_36464cuda3std6ranges3__45__cpo4swapE
	.align		8
        /*0050*/ 	.dword	_ZN39_INTERNAL_600822a8_4_k_cu_9a02b81d_36464cuda3std6ranges3__45__cpo9iter_moveE
	.align		8
        /*0058*/ 	.dword	_ZN39_INTERNAL_600822a8_4_k_cu_9a02b81d_36464cute7productE
	.align		8
        /*0060*/ 	.dword	_ZN39_INTERNAL_600822a8_4_k_cu_9a02b81d_36464cute1_E
	.align		8
        /*0068*/ 	.dword	$str$22
	.align		8
        /*0070*/ 	.dword	$str$23


//--------------------- .text._ZN7cutlass13device_kernelINS_4gemm6kernel13GemmUniversalIN4cute5tupleIJiiiiEEENS1_10collective13CollectiveMmaINS1_34MainloopSm90TmaGmmaWarpSpecializedILi3ENS5_IJNS4_1CILi2EEENSA_ILi1EEESC_EEENS1_32KernelTmaWarpSpecializedPingpongEEENS5_IJNSA_ILi64EEENSA_ILi256EEENSA_ILi32EEEEEENS_6half_tENS5_IJlSC_lEEESK_SL_NS4_8TiledMMAINS4_8MMA_AtomIJNS4_4SM904GMMA26MMA_64x256x16_F32F16F16_SSILNSP_5MajorE0ELSR_0ELNSP_7ScaleInE1ELSS_1EEEEEENS4_6LayoutINS5_IJSC_SC_SC_EEENS5_IJNSA_ILi0EEESX_SX_EEEEENS5_IJNS4_10UnderscoreES10_S10_EEEEENS4_13SM90_TMA_LOADENS4_14ComposedLayoutINS4_7SwizzleILi2ELi4ELi3EEENS4_18smem_ptr_flag_bitsILi16EEENSV_INS5_IJNSA_ILi8EEESI_EEENS5_IJSI_SC_EEEEEEEvNS4_8identityENS4_23SM90_TMA_LOAD_MULTICASTES1D_vS1E_EENS_8epilogue10collective6detail29Sm90TmaWarpSpecializedAdapterINS1I_15DefaultEpilogueISK_SL_SL_NS1H_6thread17LinearCombinationISK_Li1EffLNS1M_9ScaleType4KindE0ELNS_15FloatRoundStyleE2ESK_EENS1_15EpilogueDefaultEEEEEvvEEEEvNT_6ParamsE --------------------------
	.section	.text._ZN7cutlass13device_kernelINS_4gemm6kernel13GemmUniversalIN4cute5tupleIJiiiiEEENS1_10collective13CollectiveMmaINS1_34MainloopSm90TmaGmmaWarpSpecializedILi3ENS5_IJNS4_1CILi2EEENSA_ILi1EEESC_EEENS1_32KernelTmaWarpSpecializedPingpongEEENS5_IJNSA_ILi64EEENSA_ILi256EEENSA_ILi32EEEEEENS_6half_tENS5_IJlSC_lEEESK_SL_NS4_8TiledMMAINS4_8MMA_AtomIJNS4_4SM904GMMA26MMA_64x256x16_F32F16F16_SSILNSP_5MajorE0ELSR_0ELNSP_7ScaleInE1ELSS_1EEEEEENS4_6LayoutINS5_IJSC_SC_SC_EEENS5_IJNSA_ILi0EEESX_SX_EEEEENS5_IJNS4_10UnderscoreES10_S10_EEEEENS4_13SM90_TMA_LOADENS4_14ComposedLayoutINS4_7SwizzleILi2ELi4ELi3EEENS4_18smem_ptr_flag_bitsILi16EEENSV_INS5_IJNSA_ILi8EEESI_EEENS5_IJSI_SC_EEEEEEEvNS4_8identityENS4_23SM90_TMA_LOAD_MULTICASTES1D_vS1E_EENS_8epilogue10collective6detail29Sm90TmaWarpSpecializedAdapterINS1I_15DefaultEpilogueISK_SL_SL_NS1H_6thread17LinearCombinationISK_Li1EffLNS1M_9ScaleType4KindE0ELNS_15FloatRoundStyleE2ESK_EENS1_15EpilogueDefaultEEEEEvvEEEEvNT_6ParamsE,"ax",@progbits
	.align	128
.text._ZN7cutlass13device_kernelINS_4gemm6kernel13GemmUniversalIN4cute5tupleIJiiiiEEENS1_10collective13CollectiveMmaINS1_34MainloopSm90TmaGmmaWarpSpecializedILi3ENS5_IJNS4_1CILi2EEENSA_ILi1EEESC_EEENS1_32KernelTmaWarpSpecializedPingpongEEENS5_IJNSA_ILi64EEENSA_ILi256EEENSA_ILi32EEEEEENS_6half_tENS5_IJlSC_lEEESK_SL_NS4_8TiledMMAINS4_8MMA_AtomIJNS4_4SM904GMMA26MMA_64x256x16_F32F16F16_SSILNSP_5MajorE0ELSR_0ELNSP_7ScaleInE1ELSS_1EEEEEENS4_6LayoutINS5_IJSC_SC_SC_EEENS5_IJNSA_ILi0EEESX_SX_EEEEENS5_IJNS4_10UnderscoreES10_S10_EEEEENS4_13SM90_TMA_LOADENS4_14ComposedLayoutINS4_7SwizzleILi2ELi4ELi3EEENS4_18smem_ptr_flag_bitsILi16EEENSV_INS5_IJNSA_ILi8EEESI_EEENS5_IJSI_SC_EEEEEEEvNS4_8identityENS4_23SM90_TMA_LOAD_MULTICASTES1D_vS1E_EENS_8epilogue10collective6detail29Sm90TmaWarpSpecializedAdapterINS1I_15DefaultEpilogueISK_SL_SL_NS1H_6thread17LinearCombinationISK_Li1EffLNS1M_9ScaleType4KindE0ELNS_15FloatRoundStyleE2ESK_EENS1_15EpilogueDefaultEEEEEvvEEEEvNT_6ParamsE:
        .type           _ZN7cutlass13device_kernelINS_4gemm6kernel13GemmUniversalIN4cute5tupleIJiiiiEEENS1_10collective13CollectiveMmaINS1_34MainloopSm90TmaGmmaWarpSpecializedILi3ENS5_IJNS4_1CILi2EEENSA_ILi1EEESC_EEENS1_32KernelTmaWarpSpecializedPingpongEEENS5_IJNSA_ILi64EEENSA_ILi256EEENSA_ILi32EEEEEENS_6half_tENS5_IJlSC_lEEESK_SL_NS4_8TiledMMAINS4_8MMA_AtomIJNS4_4SM904GMMA26MMA_64x256x16_F32F16F16_SSILNSP_5MajorE0ELSR_0ELNSP_7ScaleInE1ELSS_1EEEEEENS4_6LayoutINS5_IJSC_SC_SC_EEENS5_IJNSA_ILi0EEESX_SX_EEEEENS5_IJNS4_10UnderscoreES10_S10_EEEEENS4_13SM90_TMA_LOADENS4_14ComposedLayoutINS4_7SwizzleILi2ELi4ELi3EEENS4_18smem_ptr_flag_bitsILi16EEENSV_INS5_IJNSA_ILi8EEESI_EEENS5_IJSI_SC_EEEEEEEvNS4_8identityENS4_23SM90_TMA_LOAD_MULTICASTES1D_vS1E_EENS_8epilogue10collective6detail29Sm90TmaWarpSpecializedAdapterINS1I_15DefaultEpilogueISK_SL_SL_NS1H_6thread17LinearCombinationISK_Li1EffLNS1M_9ScaleType4KindE0ELNS_15FloatRoundStyleE2ESK_EENS1_15EpilogueDefaultEEEEEvvEEEEvNT_6ParamsE,@function
        .size           _ZN7cutlass13device_kernelINS_4gemm6kernel13GemmUniversalIN4cute5tupleIJiiiiEEENS1_10collective13CollectiveMmaINS1_34MainloopSm90TmaGmmaWarpSpecializedILi3ENS5_IJNS4_1CILi2EEENSA_ILi1EEESC_EEENS1_32KernelTmaWarpSpecializedPingpongEEENS5_IJNSA_ILi64EEENSA_ILi256EEENSA_ILi32EEEEEENS_6half_tENS5_IJlSC_lEEESK_SL_NS4_8TiledMMAINS4_8MMA_AtomIJNS4_4SM904GMMA26MMA_64x256x16_F32F16F16_SSILNSP_5MajorE0ELSR_0ELNSP_7ScaleInE1ELSS_1EEEEEENS4_6LayoutINS5_IJSC_SC_SC_EEENS5_IJNSA_ILi0EEESX_SX_EEEEENS5_IJNS4_10UnderscoreES10_S10_EEEEENS4_13SM90_TMA_LOADENS4_14ComposedLayoutINS4_7SwizzleILi2ELi4ELi3EEENS4_18smem_ptr_flag_bitsILi16EEENSV_INS5_IJNSA_ILi8EEESI_EEENS5_IJSI_SC_EEEEEEEvNS4_8identityENS4_23SM90_TMA_LOAD_MULTICASTES1D_vS1E_EENS_8epilogue10collective6detail29Sm90TmaWarpSpecializedAdapterINS1I_15DefaultEpilogueISK_SL_SL_NS1H_6thread17LinearCombinationISK_Li1EffLNS1M_9ScaleType4KindE0ELNS_15FloatRoundStyleE2ESK_EENS1_15EpilogueDefaultEEEEEvvEEEEvNT_6ParamsE,(.L_x_327 - _ZN7cutlass13device_kernelINS_4gemm6kernel13GemmUniversalIN4cute5tupleIJiiiiEEENS1_10collective13CollectiveMmaINS1_34MainloopSm90TmaGmmaWarpSpecializedILi3ENS5_IJNS4_1CILi2EEENSA_ILi1EEESC_EEENS1_32KernelTmaWarpSpecializedPingpongEEENS5_IJNSA_ILi64EEENSA_ILi256EEENSA_ILi32EEEEEENS_6half_tENS5_IJlSC_lEEESK_SL_NS4_8TiledMMAINS4_8MMA_AtomIJNS4_4SM904GMMA26MMA_64x256x16_F32F16F16_SSILNSP_5MajorE0ELSR_0ELNSP_7ScaleInE1ELSS_1EEEEEENS4_6LayoutINS5_IJSC_SC_SC_EEENS5_IJNSA_ILi0EEESX_SX_EEEEENS5_IJNS4_10UnderscoreES10_S10_EEEEENS4_13SM90_TMA_LOADENS4_14ComposedLayoutINS4_7SwizzleILi2ELi4ELi3EEENS4_18smem_ptr_flag_bitsILi16EEENSV_INS5_IJNSA_ILi8EEESI_EEENS5_IJSI_SC_EEEEEEEvNS4_8identityENS4_23SM90_TMA_LOAD_MULTICASTES1D_vS1E_EENS_8epilogue10collective6detail29Sm90TmaWarpSpecializedAdapterINS1I_15DefaultEpilogueISK_SL_SL_NS1H_6thread17LinearCombinationISK_Li1EffLNS1M_9ScaleType4KindE0ELNS_15FloatRoundStyleE2ESK_EENS1_15EpilogueDefaultEEEEEvvEEEEvNT_6ParamsE)
        .other          _ZN7cutlass13device_kernelINS_4gemm6kernel13GemmUniversalIN4cute5tupleIJiiiiEEENS1_10collective13CollectiveMmaINS1_34MainloopSm90TmaGmmaWarpSpecializedILi3ENS5_IJNS4_1CILi2EEENSA_ILi1EEESC_EEENS1_32KernelTmaWarpSpecializedPingpongEEENS5_IJNSA_ILi64EEENSA_ILi256EEENSA_ILi32EEEEEENS_6half_tENS5_IJlSC_lEEESK_SL_NS4_8TiledMMAINS4_8MMA_AtomIJNS4_4SM904GMMA26MMA_64x256x16_F32F16F16_SSILNSP_5MajorE0ELSR_0ELNSP_7ScaleInE1ELSS_1EEEEEENS4_6LayoutINS5_IJSC_SC_SC_EEENS5_IJNSA_ILi0EEESX_SX_EEEEENS5_IJNS4_10UnderscoreES10_S10_EEEEENS4_13SM90_TMA_LOADENS4_14ComposedLayoutINS4_7SwizzleILi2ELi4ELi3EEENS4_18smem_ptr_flag_bitsILi16EEENSV_INS5_IJNSA_ILi8EEESI_EEENS5_IJSI_SC_EEEEEEEvNS4_8identityENS4_23SM90_TMA_LOAD_MULTICASTES1D_vS1E_EENS_8epilogue10collective6detail29Sm90TmaWarpSpecializedAdapterINS1I_15DefaultEpilogueISK_SL_SL_NS1H_6thread17LinearCombinationISK_Li1EffLNS1M_9ScaleType4KindE0ELNS_15FloatRoundStyleE2ESK_EENS1_15EpilogueDefaultEEEEEvvEEEEvNT_6ParamsE,@"STO_CUDA_ENTRY STV_DEFAULT"
_ZN7cutlass13device_kernelINS_4gemm6kernel13GemmUniversalIN4cute5tupleIJiiiiEEENS1_10collective13CollectiveMmaINS1_34MainloopSm90TmaGmmaWarpSpecializedILi3ENS5_IJNS4_1CILi2EEENSA_ILi1EEESC_EEENS1_32KernelTmaWarpSpecializedPingpongEEENS5_IJNSA_ILi64EEENSA_ILi256EEENSA_ILi32EEEEEENS_6half_tENS5_IJlSC_lEEESK_SL_NS4_8TiledMMAINS4_8MMA_AtomIJNS4_4SM904GMMA26MMA_64x256x16_F32F16F16_SSILNSP_5MajorE0ELSR_0ELNSP_7ScaleInE1ELSS_1EEEEEENS4_6LayoutINS5_IJSC_SC_SC_EEENS5_IJNSA_ILi0EEESX_SX_EEEEENS5_IJNS4_10UnderscoreES10_S10_EEEEENS4_13SM90_TMA_LOADENS4_14ComposedLayoutINS4_7SwizzleILi2ELi4ELi3EEENS4_18smem_ptr_flag_bitsILi16EEENSV_INS5_IJNSA_ILi8EEESI_EEENS5_IJSI_SC_EEEEEEEvNS4_8identityENS4_23SM90_TMA_LOAD_MULTICASTES1D_vS1E_EENS_8epilogue10collective6detail29Sm90TmaWarpSpecializedAdapterINS1I_15DefaultEpilogueISK_SL_SL_NS1H_6thread17LinearCombinationISK_Li1EffLNS1M_9ScaleType4KindE0ELNS_15FloatRoundStyleE2ESK_EENS1_15EpilogueDefaultEEEEEvvEEEEvNT_6ParamsE:
[----:B------:R-:W0:Y:S02]  /*0000*/  LDC R1, c[0x0][0x28] ;  /* 0x00000a00ff017b82 */ /* 0x000e240000000800 */
[----:B0-----:R-:W-:Y:S01]  /*0010*/  VIADD R1, R1, 0xfffffff8 ;  /* 0xfffffff801017836 */ /* 0x001fe20000000000 */
[----:B------:R-:W0:Y:S01]  /*0020*/  S2R R4, SR_TID.X ;  /* 0x0000000000047919 */ /* 0x000e220000002100 */
[----:B------:R-:W-:Y:S01]  /*0030*/  ELECT P0, URZ, PT ;  /* 0x00000000003f782f */ /* 0x000fe20003800000 */
[----:B------:R-:W-:Y:S01]  /*0040*/  BSSY B0, `(.L_x_0) ;  /* 0x000000f000007945 */ /* 0x000fe20003800000 */
[--C-:B0-----:R-:W-:Y:S02]  /*0050*/  SHF.R.U32.HI R2, RZ, 0x5, R4.reuse ;  /* 0x00000005ff027819 */ /* 0x101fe40000011604 */
[----:B------:R-:W-:-:S03]  /*0060*/  SHF.R.U32.HI R7, RZ, 0x7, R4 ;  /* 0x00000007ff077819 */ /* 0x000fc60000011604 */
[----:B------:R-:W0:Y:S04]  /*0070*/  SHFL.IDX PT, R5, R2, RZ, 0x1f ;  /* 0x00001fff02057589 */ /* 0x000e2800000e0000 */
[----:B------:R1:W2:Y:S01]  /*0080*/  SHFL.IDX PT, R10, R7, RZ, 0x1f ;  /* 0x00001fff070a7589 */ /* 0x0002a200000e0000 */
[----:B0-----:R-:W-:-:S13]  /*0090*/  ISETP.NE.OR P0, PT, R5, RZ, !P0 ;  /* 0x000000ff0500720c */ /* 0x001fda0004705670 */
[----:B-12---:R-:W-:Y:S05]  /*00a0*/  @P0 BRA `(.L_x_1) ;  /* 0x0000000000200947 */ /* 0x006fea0003800000 */
[----:B------:R-:W-:Y:S02]  /*00b0*/  ULDC.64 UR4, c[0x0][0x198] ;  /* 0x0000660000047ab9 */ /* 0x000fe40000000a00 */
[----:B------:R-:W-:Y:S02]  /*00c0*/  UIADD3 UR6, UP0, UR4, 0xf0, URZ ;  /* 0x000000f004067890 */ /* 0x000fe4000ff1e03f */
[----:B------:R-:W-:Y:S02]  /*00d0*/  UIADD3 UR4, UP1, UR4, 0x1f0, URZ ;  /* 0x000001f004047890 */ /* 0x000fe4000ff3e03f */
[----:B------:R-:W-:Y:S02]  /*00e0*/  UIADD3.X UR7, URZ, UR5, URZ, UP0, !UPT ;  /* 0x000000053f077290 */ /* 0x000fe400087fe43f */
[----:B------:R-:W-:-:S07]  /*00f0*/  UIADD3.X UR5, URZ, UR5, URZ, UP1, !UPT ;  /* 0x000000053f057290 */ /* 0x000fce0008ffe43f */
[----:B------:R0:W-:Y:S02]  /*0100*/  UTMACCTL.PF [UR6] ;  /* 0x00000000060079b9 */ /* 0x0001e40008040000 */
[----:B------:R0:W-:Y:S02]  /*0110*/  UTMACCTL.PF [UR4] ;  /* 0x00000000040079b9 */ /* 0x0001e40008040000 */
[----:B0-----:R-:W-:Y:S01]  /*0120*/  NOP ;  /* 0x0000000000007918 */ /* 0x001fe20000000000 */
.L_x_1:
[----:B------:R-:W-:Y:S05]  /*0130*/  BSYNC B0 ;  /* 0x0000000000007941 */ /* 0x000fea0003800000 */
.L_x_0:
[----:B------:R-:W0:Y:S01]  /*0140*/  SHFL.IDX PT, R8, R2, RZ, 0x1f ;  /* 0x00001fff02087589 */ /* 0x000e2200000e0000 */
[----:B------:R-:W-:-:S04]  /*0150*/  SHF.R.S32.HI R3, RZ, 0x1f, R4 ;  /* 0x0000001fff037819 */ /* 0x000fc80000011404 */
[----:B------:R-:W-:Y:S02]  /*0160*/  LEA.HI R3, R3, R4, RZ, 0x7 ;  /* 0x0000000403037211 */ /* 0x000fe400078f38ff */
[----:B0-----:R-:W-:-:S13]  /*0170*/  ISETP.NE.AND P0, PT, R8, RZ, PT ;  /* 0x000000ff0800720c */ /* 0x001fda0003f05270 */
[----:B------:R-:W-:Y:S05]  /*0180*/  @P0 BRA `(.L_x_2) ;  /* 0x0000000000500947 */ /* 0x000fea0003800000 */
[----:B------:R-:W0:Y:S01]  /*0190*/  S2UR UR8, SR_CgaCtaId ;  /* 0x00000000000879c3 */ /* 0x000e220000008800 */
[----:B------:R-:W-:Y:S01]  /*01a0*/  UMOV UR4, 0x400 ;  /* 0x0000040000047882 */ /* 0x000fe20000000000 */
[----:B------:R-:W-:Y:S01]  /*01b0*/  UMOV UR5, 0x1 ;  /* 0x0000000100057882 */ /* 0x000fe20000000000 */
[----:B------:R-:W-:Y:S01]  /*01c0*/  UMOV UR6, 0x2 ;  /* 0x0000000200067882 */ /* 0x000fe20000000000 */
[----:B------:R-:W-:Y:S01]  /*01d0*/  ELECT P0, URZ, PT ;  /* 0x00000000003f782f */ /* 0x000fe20003800000 */
[----:B------:R-:W-:-:S04]  /*01e0*/  UIADD3 UR6, -UR6, 0x100000, URZ ;  /* 0x0010000006067890 */ /* 0x000fc8000fffe13f */
[----:B------:R-:W-:Y:S02]  /*01f0*/  USHF.L.U32 UR7, UR6, 0xb, URZ ;  /* 0x0000000b06077899 */ /* 0x000fe4000800063f */
[----:B------:R-:W-:Y:S02]  /*0200*/  USHF.L.U32 UR6, UR6, 0x1, URZ ;  /* 0x0000000106067899 */ /* 0x000fe4000800063f */
[----:B0-----:R-:W-:Y:S02]  /*0210*/  ULEA UR8, UR8, UR4, 0x18 ;  /* 0x0000000408087291 */ /* 0x001fe4000f8ec03f */
[----:B------:R-:W-:-:S04]  /*0220*/  UIADD3 UR4, -UR5, 0x100000, URZ ;  /* 0x0010000005047890 */ /* 0x000fc8000fffe13f */
[----:B------:R-:W-:Y:S02]  /*0230*/  USHF.L.U32 UR5, UR4, 0xb, URZ ;  /* 0x0000000b04057899 */ /* 0x000fe4000800063f */
[----:B------:R-:W-:Y:S01]  /*0240*/  USHF.L.U32 UR4, UR4, 0x1, URZ ;  /* 0x0000000104047899 */ /* 0x000fe2000800063f */
[----:B------:R-:W0:Y:S11]  /*0250*/  FENCE.VIEW.ASYNC.S ;  /* 0x00000000000073c6 */ /* 0x000e360000000000 */
[----:B0-----:R0:W1:Y:S01]  /*0260*/  SYNCS.EXCH.64 URZ, [UR8], UR4 ;  /* 0x00000004083f75b2 */ /* 0x0010620008000100 */
[----:B------:R0:W2:Y:S01]  /*0270*/  SYNCS.EXCH.64 URZ, [UR8+0x18], UR6 ;  /* 0x00001806083f75b2 */ /* 0x0000a20008000100 */
[----:B------:R0:W3:Y:S01]  /*0280*/  SYNCS.EXCH.64 URZ, [UR8+0x8], UR4 ;  /* 0x00000804083f75b2 */ /* 0x0000e20008000100 */
[----:B------:R0:W4:Y:S01]  /*0290*/  SYNCS.EXCH.64 URZ, [UR8+0x20], UR6 ;  /* 0x00002006083f75b2 */ /* 0x0001220008000100 */
[----:B------:R0:W0:Y:S01]  /*02a0*/  SYNCS.EXCH.64 URZ, [UR8+0x10], UR4 ;  /* 0x00001004083f75b2 */ /* 0x0000220008000100 */
[----:B------:R0:W0:Y:S01]  /*02b0*/  SYNCS.EXCH.64 URZ, [UR8+0x28], UR6 ;  /* 0x00002806083f75b2 */ /* 0x0000220008000100 */
[----:B------:R-:W-:Y:S01]  /*02c0*/  NOP ;  /* 0x0000000000007918 */ /* 0x000fe20000000000 */
.L_x_2:
[----:B------:R-:W5:Y:S01]  /*02d0*/  SHFL.IDX PT, R13, R2, RZ, 0x1f ;  /* 0x00001fff020d7589 */ /* 0x000f6200000e0000 */
[----:B------:R-:W1:Y:S01]  /*02e0*/  S2UR UR12, SR_CTAID.X ;  /* 0x00000000000c79c3 */ /* 0x000e620000002500 */
[----:B------:R-:W-:Y:S02]  /*02f0*/  LOP3.LUT R3, R3, 0xffffff80, RZ, 0xc0, !PT ;  /* 0xffffff8003037812 */ /* 0x000fe400078ec0ff */
[----:B------:R-:W-:Y:S01]  /*0300*/  ELECT P0, URZ, PT ;  /* 0x00000000003f782f */ /* 0x000fe20003800000 */
[----:B------:R2:W3:Y:S01]  /*0310*/  SHFL.IDX PT, R12, R2, RZ, 0x1f ;  /* 0x00001fff020c7589 */ /* 0x0004e200000e0000 */
[----:B------:R-:W-:Y:S01]  /*0320*/  ELECT P1, URZ, PT ;  /* 0x00000000003f782f */ /* 0x000fe20003820000 */
[----:B------:R-:W-:Y:S01]  /*0330*/  NOP ;  /* 0x0000000000007918 */ /* 0x000fe20000000000 */
[----:B------:R-:W-:Y:S01]  /*0340*/  IMAD.IADD R3, R4, 0x1, -R3 ;  /* 0x0000000104037824 */ /* 0x000fe200078e0a03 */
[----:B------:R-:W4:Y:S01]  /*0350*/  S2R R6, SR_CTAID.Y ;  /* 0x0000000000067919 */ /* 0x000f220000002600 */
[----:B0-----:R-:W-:Y:S01]  /*0360*/  ULDC UR4, c[0x0][0x150] ;  /* 0x0000540000047ab9 */ /* 0x001fe20000000800 */
[----:B------:R-:W0:Y:S01]  /*0370*/  LDC R14, c[0x0][0x144] ;  /* 0x00005100ff0e7b82 */ /* 0x000e220000000800 */
[----:B------:R-:W-:Y:S01]  /*0380*/  UMOV UR11, 0x80 ;  /* 0x00000080000b7882 */ /* 0x000fe20000000000 */
[----:B------:R-:W-:Y:S01]  /*0390*/  SHF.R.S32.HI R0, RZ, 0x1f, R3 ;  /* 0x0000001fff007819 */ /* 0x000fe20000011403 */
[----:B------:R-:W-:Y:S01]  /*03a0*/  NOP ;  /* 0x0000000000007918 */ /* 0x000fe20000000000 */
[C---:B------:R-:W-:Y:S01]  /*03b0*/  VIADD R35, R10.reuse, 0xffffffff ;  /* 0xffffffff0a237836 */ /* 0x040fe20000000000 */
[----:B------:R-:W-:Y:S01]  /*03c0*/  ISETP.NE.AND P4, PT, R10, RZ, PT ;  /* 0x000000ff0a00720c */ /* 0x000fe20003f85270 */
[----:B------:R-:W-:Y:S01]  /*03d0*/  IMAD.MOV.U32 R153, RZ, RZ, 0x1 ;  /* 0x00000001ff997424 */ /* 0x000fe200078e00ff */
[----:B------:R-:W-:Y:S01]  /*03e0*/  LEA.HI R9, R0, R3, RZ, 0x3 ;  /* 0x0000000300097211 */ /* 0x000fe200078f18ff */
[----:B------:R-:W0:Y:S01]  /*03f0*/  LDC R15, c[0x0][0x140] ;  /* 0x00005000ff0f7b82 */ /* 0x000e220000000800 */
[----:B------:R-:W-:-:S02]  /*0400*/  ISETP.GE.U32.AND P6, PT, R35, 0x2, PT ;  /* 0x000000022300780c */ /* 0x000fc40003fc6070 */
[--C-:B------:R-:W-:Y:S02]  /*0410*/  SHF.R.S32.HI R11, RZ, 0x3, R9.reuse ;  /* 0x00000003ff0b7819 */ /* 0x100fe40000011409 */
[----:B--2---:R-:W-:Y:S02]  /*0420*/  SHF.R.S32.HI R2, RZ, 0x1f, R9 ;  /* 0x0000001fff027819 */ /* 0x004fe40000011409 */
[----:B------:R-:W-:Y:S01]  /*0430*/  SHF.R.S32.HI R9, RZ, 0x1f, R8 ;  /* 0x0000001fff097819 */ /* 0x000fe20000011408 */
[----:B------:R-:W2:Y:S01]  /*0440*/  LDC R25, c[0x0][0x148] ;  /* 0x00005200ff197b82 */ /* 0x000ea20000000800 */
[----:B-----5:R-:W-:Y:S02]  /*0450*/  ISETP.NE.OR P0, PT, R13, RZ, !P0 ;  /* 0x000000ff0d00720c */ /* 0x020fe40004705670 */
[----:B-1----:R-:W-:Y:S02]  /*0460*/  I2FP.F32.U32 R13, UR12 ;  /* 0x0000000c000d7c45 */ /* 0x002fe40008201000 */
[----:B------:R-:W-:-:S02]  /*0470*/  LEA.HI R2, R2, R11, RZ, 0x2 ;  /* 0x0000000b02027211 */ /* 0x000fc400078f10ff */
[----:B------:R-:W-:Y:S01]  /*0480*/  LEA.HI R9, R9, R8, RZ, 0x2 ;  /* 0x0000000809097211 */ /* 0x000fe200078f10ff */
[----:B------:R-:W-:Y:S01]  /*0490*/  FMUL R13, R13, UR4 ;  /* 0x000000040d0d7c20 */ /* 0x000fe20008400000 */
[----:B---3--:R-:W-:Y:S01]  /*04a0*/  ISETP.NE.OR P1, PT, R12, RZ, !P1 ;  /* 0x000000ff0c00720c */ /* 0x008fe20004f25670 */
[----:B------:R-:W-:Y:S01]  /*04b0*/  ULDC UR4, c[0x0][0x154] ;  /* 0x0000550000047ab9 */ /* 0x000fe20000000800 */
[----:B------:R-:W-:Y:S02]  /*04c0*/  LOP3.LUT R12, R2, 0xfffffffc, RZ, 0xc0, !PT ;  /* 0xfffffffc020c7812 */ /* 0x000fe400078ec0ff */
[----:B------:R-:W-:Y:S01]  /*04d0*/  LOP3.LUT R9, R9, 0x3ffffffc, RZ, 0xc0, !PT ;  /* 0x3ffffffc09097812 */ /* 0x000fe200078ec0ff */
[----:B------:R-:W1:Y:S01]  /*04e0*/  F2I.U32.TRUNC.NTZ R13, R13 ;  /* 0x0000000d000d7305 */ /* 0x000e62000020f000 */
[----:B------:R-:W-:Y:S01]  /*04f0*/  SHF.R.S32.HI R2, RZ, 0x1f, R5 ;  /* 0x0000001fff027819 */ /* 0x000fe20000011405 */
[----:B------:R-:W-:Y:S01]  /*0500*/  IMAD.IADD R12, R11, 0x1, -R12 ;  /* 0x000000010b0c7824 */ /* 0x000fe200078e0a0c */
[----:B------:R-:W-:Y:S01]  /*0510*/  VOTEU.ALL UP1, P0 ;  /* 0x00000000003f7886 */ /* 0x000fe20000020000 */
[----:B------:R-:W-:Y:S01]  /*0520*/  IMAD.IADD R9, R8, 0x1, -R9 ;  /* 0x0000000108097824 */ /* 0x000fe200078e0a09 */
[----:B------:R-:W-:Y:S01]  /*0530*/  LEA.HI R2, R2, R5, RZ, 0x2 ;  /* 0x0000000502027211 */ /* 0x000fe200078f10ff */
[----:B------:R-:W-:Y:S01]  /*0540*/  VOTEU.ALL UP0, P0 ;  /* 0x00000000003f7886 */ /* 0x000fe20000000000 */
[----:B----4-:R-:W-:Y:S01]  /*0550*/  I2FP.F32.U32 R8, R6 ;  /* 0x0000000600087245 */ /* 0x010fe20000201000 */
[----:B------:R-:W-:Y:S01]  /*0560*/  IMAD R9, R9, 0x4, R12 ;  /* 0x0000000409097824 */ /* 0x000fe200078e020c */
[----:B------:R-:W-:Y:S01]  /*0570*/  LOP3.LUT R2, R2, 0xfffffffc, RZ, 0xc0, !PT ;  /* 0xfffffffc02027812 */ /* 0x000fe200078ec0ff */
[----:B------:R-:W-:Y:S01]  /*0580*/  VOTEU.ALL UP2, P1 ;  /* 0x00000000003f7886 */ /* 0x000fe20000840000 */
[----:B------:R-:W3:Y:S01]  /*0590*/  @!UP1 S2UR UR7, SR_CgaCtaId ;  /* 0x00000000000799c3 */ /* 0x000ee20000008800 */
[----:B------:R-:W-:Y:S01]  /*05a0*/  FMUL R8, R8, UR4 ;  /* 0x0000000408087c20 */ /* 0x000fe20008400000 */
[----:B------:R-:W-:Y:S01]  /*05b0*/  IMAD.SHL.U32 R152, R9, 0x4, RZ ;  /* 0x0000000409987824 */ /* 0x000fe200078e00ff */
[----:B------:R-:W-:Y:S01]  /*05c0*/  UMOV UR4, 0x20 ;  /* 0x0000002000047882 */ /* 0x000fe20000000000 */
[----:B------:R-:W-:Y:S01]  /*05d0*/  IMAD.IADD R5, R5, 0x1, -R2 ;  /* 0x0000000105057824 */ /* 0x000fe200078e0a02 */
[----:B------:R-:W-:Y:S01]  /*05e0*/  LEA.HI R2, R9, R9, RZ, 0x1 ;  /* 0x0000000909027211 */ /* 0x000fe200078f08ff */
[----:B-1----:R-:W-:Y:S01]  /*05f0*/  IMAD.MOV R13, RZ, RZ, -R13 ;  /* 0x000000ffff0d7224 */ /* 0x002fe200078e0a0d */
[----:B------:R-:W1:Y:S01]  /*0600*/  F2I.U32.TRUNC.NTZ R8, R8 ;  /* 0x0000000800087305 */ /* 0x000e62000020f000 */
[----:B------:R-:W4:Y:S01]  /*0610*/  @!UP2 S2UR UR10, SR_CgaCtaId ;  /* 0x00000000000aa9c3 */ /* 0x000f220000008800 */
[----:B------:R-:W-:Y:S01]  /*0620*/  LOP3.LUT R2, R2, 0xfffffffe, RZ, 0xc0, !PT ;  /* 0xfffffffe02027812 */ /* 0x000fe200078ec0ff */
[----:B0-----:R-:W-:Y:S01]  /*0630*/  IMAD R21, R14, R13, UR12 ;  /* 0x0000000c0e157e24 */ /* 0x001fe2000f8e020d */
[----:B------:R-:W-:Y:S01]  /*0640*/  @!UP1 UMOV UR6, 0x400 ;  /* 0x0000040000069882 */ /* 0x000fe20000000000 */
[----:B------:R-:W-:-:S04]  /*0650*/  @!UP1 UIADD3 UR4, -UR4, 0x100000, URZ ;  /* 0x0010000004049890 */ /* 0x000fc8000fffe13f */
[----:B------:R-:W-:Y:S02]  /*0660*/  @!UP1 USHF.L.U32 UR5, UR4, 0xb, URZ ;  /* 0x0000000b04059899 */ /* 0x000fe4000800063f */
[----:B------:R-:W-:Y:S01]  /*0670*/  @!UP1 USHF.L.U32 UR4, UR4, 0x1, URZ ;  /* 0x0000000104049899 */ /* 0x000fe2000800063f */
[C---:B------:R-:W-:Y:S01]  /*0680*/  LOP3.LUT R152, R9.reuse, 0xc, R152, 0x78, !PT ;  /* 0x0000000c09987812 */ /* 0x040fe200078e7898 */
[----:B------:R-:W-:Y:S01]  /*0690*/  IMAD.IADD R2, R9, 0x1, -R2 ;  /* 0x0000000109027824 */ /* 0x000fe200078e0a02 */
[----:B------:R-:W-:Y:S01]  /*06a0*/  @!UP2 UMOV UR9, 0x400 ;  /* 0x000004000009a882 */ /* 0x000fe20000000000 */
[----:B------:R-:W-:Y:S01]  /*06b0*/  VOTEU.ALL UP3, P1 ;  /* 0x00000000003f7886 */ /* 0x000fe20000860000 */
[----:B------:R-:W-:Y:S01]  /*06c0*/  VOTEU.ALL UP4, P1 ;  /* 0x00000000003f7886 */ /* 0x000fe20000880000 */
[----:B------:R-:W-:Y:S01]  /*06d0*/  VOTEU.ALL UP5, P1 ;  /* 0x00000000003f7886 */ /* 0x000fe200008a0000 */
[----:B------:R-:W-:Y:S01]  /*06e0*/  ISETP.NE.AND P3, PT, R2, R21, PT ;  /* 0x000000150200720c */ /* 0x000fe20003f65270 */
[----:B------:R0:W0:Y:S01]  /*06f0*/  SHFL.IDX PT, R14, R7, RZ, 0x1f ;  /* 0x00001fff070e7589 */ /* 0x00002200000e0000 */
[----:B------:R-:W-:Y:S01]  /*0700*/  ISETP.EQ.U32.AND P2, PT, R15, 0x1, PT ;  /* 0x000000010f00780c */ /* 0x000fe20003f42070 */
[----:B-1----:R-:W-:Y:S01]  /*0710*/  IMAD.MOV R20, RZ, RZ, -R8 ;  /* 0x000000ffff147224 */ /* 0x002fe200078e0a08 */
[----:B---3--:R-:W-:-:S02]  /*0720*/  @!UP1 ULEA UR8, UR7, UR6, 0x18 ;  /* 0x0000000607089291 */ /* 0x008fc4000f8ec03f */
[----:B------:R-:W-:-:S04]  /*0730*/  @!UP2 UIADD3 UR6, -UR11, 0x100000, URZ ;  /* 0x001000000b06a890 */ /* 0x000fc8000fffe13f */
[----:B------:R-:W-:Y:S02]  /*0740*/  @!UP2 USHF.L.U32 UR7, UR6, 0xb, URZ ;  /* 0x0000000b0607a899 */ /* 0x000fe4000800063f */
[----:B------:R-:W-:Y:S01]  /*0750*/  @!UP2 USHF.L.U32 UR6, UR6, 0x1, URZ ;  /* 0x000000010606a899 */ /* 0x000fe2000800063f */
[----:B--2---:R-:W-:Y:S01]  /*0760*/  IMAD R9, R25, R20, R6 ;  /* 0x0000001419097224 */ /* 0x004fe200078e0206 */
[----:B------:R-:W-:Y:S01]  /*0770*/  VOTEU.ALL UP1, P0 ;  /* 0x00000000003f7886 */ /* 0x000fe20000020000 */
[----:B------:R-:W-:Y:S01]  /*0780*/  LOP3.LUT P0, RZ, R3, 0x7, RZ, 0xc0, !PT ;  /* 0x0000000703ff7812 */ /* 0x000fe2000780c0ff */
[----:B----4-:R-:W-:Y:S01]  /*0790*/  @!UP2 ULEA UR9, UR10, UR9, 0x18 ;  /* 0x000000090a09a291 */ /* 0x010fe2000f8ec03f */
[----:B------:R-:W-:Y:S01]  /*07a0*/  @P3 LEA.HI R2, R152, R152, RZ, 0x1 ;  /* 0x0000009898023211 */ /* 0x000fe200078f08ff */
[----:B------:R-:W-:Y:S01]  /*07b0*/  VOTEU.ALL UP2, P1 ;  /* 0x00000000003f7886 */ /* 0x000fe20000840000 */
[----:B------:R-:W-:Y:S01]  /*07c0*/  ISETP.NE.AND P1, PT, R5, 0x3, PT ;  /* 0x000000030500780c */ /* 0x000fe20003f25270 */
[----:B------:R-:W1:Y:S02]  /*07d0*/  FENCE.VIEW.ASYNC.S ;  /* 0x00000000000073c6 */ /* 0x000e640000000000 */
[----:B-1----:R1:W2:Y:S01]  /*07e0*/  @!UP0 SYNCS.EXCH.64 URZ, [UR8+0x60], UR4 ;  /* 0x00006004083f85b2 */ /* 0x0022a20008000100 */
[----:B------:R-:W-:-:S02]  /*07f0*/  @P3 SHF.R.S32.HI R2, RZ, 0x1, R2 ;  /* 0x00000001ff023819 */ /* 0x000fc40000011402 */
[----:B------:R-:W-:Y:S02]  /*0800*/  ISETP.EQ.OR P1, PT, R5, RZ, !P1 ;  /* 0x000000ff0500720c */ /* 0x000fe40004f22670 */
[----:B------:R-:W-:Y:S02]  /*0810*/  @P3 ISETP.NE.AND P5, PT, R2, R9, PT ;  /* 0x000000090200320c */ /* 0x000fe40003fa5270 */
[----:B------:R-:W-:Y:S02]  /*0820*/  ISETP.LT.U32.AND P0, PT, R152, 0x2, !P0 ;  /* 0x000000029800780c */ /* 0x000fe40004701070 */
[----:B------:R-:W-:Y:S02]  /*0830*/  ISETP.EQ.AND P1, PT, R10, RZ, P1 ;  /* 0x000000ff0a00720c */ /* 0x000fe40000f22270 */
[----:B------:R-:W-:Y:S02]  /*0840*/  SEL R2, RZ, 0x1, !P0 ;  /* 0x00000001ff027807 */ /* 0x000fe40004000000 */
[----:B------:R-:W-:-:S02]  /*0850*/  @P3 SEL R153, RZ, 0x1, P5 ;  /* 0x00000001ff993807 */ /* 0x000fc40002800000 */
[----:B------:R-:W-:Y:S01]  /*0860*/  SEL R16, RZ, 0x1, !P1 ;  /* 0x00000001ff107807 */ /* 0x000fe20004800000 */
[----:B------:R1:W3:Y:S01]  /*0870*/  @!UP1 SYNCS.EXCH.64 URZ, [UR8+0x68], UR4 ;  /* 0x00006804083f95b2 */ /* 0x0002e20008000100 */
[----:B------:R-:W-:Y:S01]  /*0880*/  NOP ;  /* 0x0000000000007918 */ /* 0x000fe20000000000 */
[----:B------:R-:W-:Y:S02]  /*0890*/  LOP3.LUT R153, R153, R2, RZ, 0xc0, !PT ;  /* 0x0000000299997212 */ /* 0x000fe400078ec0ff */
[----:B------:R-:W-:Y:S01]  /*08a0*/  SEL R16, R16, 0x2, P6 ;  /* 0x0000000210107807 */ /* 0x000fe20003000000 */
[----:B------:R1:W4:Y:S01]  /*08b0*/  @!UP2 SYNCS.EXCH.64 URZ, [UR9+0x40], UR6 ;  /* 0x00004006093fa5b2 */ /* 0x0003220008000100 */
[----:B------:R1:W0:Y:S01]  /*08c0*/  @!UP3 SYNCS.EXCH.64 URZ, [UR9+0x48], UR6 ;  /* 0x00004806093fb5b2 */ /* 0x0002220008000100 */
[----:B------:R1:W0:Y:S01]  /*08d0*/  @!UP4 SYNCS.EXCH.64 URZ, [UR9+0x50], UR6 ;  /* 0x00005006093fc5b2 */ /* 0x0002220008000100 */
[----:B------:R1:W0:Y:S01]  /*08e0*/  @!UP5 SYNCS.EXCH.64 URZ, [UR9+0x58], UR6 ;  /* 0x00005806093fd5b2 */ /* 0x0002220008000100 */
[----:B------:R-:W-:Y:S01]  /*08f0*/  NOP ;  /* 0x0000000000007918 */ /* 0x000fe20000000000 */
[----:B-12---:R-:W-:Y:S05]  /*0900*/  @!P2 BRA `(.L_x_3) ;  /* 0x000000000008a947 */ /* 0x006fea0003800000 */
[----:B0--34-:R-:W-:Y:S01]  /*0910*/  UCGABAR_ARV ;  /* 0x00000000000079c7 */ /* 0x019fe20008000000 */
[----:B------:R-:W-:Y:S05]  /*0920*/  BRA `(.L_x_4) ;  /* 0x0000000000047947 */ /* 0x000fea0003800000 */
.L_x_3:
[----:B0--34-:R-:W-:Y:S01]  /*0930*/  NOP ;  /* 0x0000000000007918 */ /* 0x019fe20000000000 */
.L_x_4:
[----:B------:R-:W-:Y:S01]  /*0940*/  ULDC.64 UR4, c[0x0][0x598] ;  /* 0x0001660000047ab9 */ /* 0x000fe20000000a00 */
[----:B------:R-:W-:Y:S01]  /*0950*/  ULDC.64 UR36, c[0x0][0x208] ;  /* 0x0000820000247ab9 */ /* 0x000fe20000000a00 */
[----:B------:R-:W-:-:S04]  /*0960*/  ISETP.NE.U32.AND P0, PT, RZ, UR4, PT ;  /* 0x00000004ff007c0c */ /* 0x000fc8000bf05070 */
[----:B------:R-:W-:-:S13]  /*0970*/  ISETP.NE.AND.EX P0, PT, RZ, UR5, PT, P0 ;  /* 0x00000005ff007c0c */ /* 0x000fda000bf05300 */
[----:B------:R-:W-:Y:S05]  /*0980*/  @!P0 BRA `(.L_x_5) ;  /* 0x00000000001c8947 */ /* 0x000fea0003800000 */
[----:B------:R-:W0:Y:S02]  /*0990*/  LDC.64 R8, c[0x0][0x598] ;  /* 0x00016600ff087b82 */ /* 0x000e240000000a00 */
[----:B0-----:R-:W2:Y:S02]  /*09a0*/  LDG.E.64 R8, desc[UR36][R8.64] ;  /* 0x0000002408087981 */ /* 0x001ea4000c1e1b00 */
[----:B--2---:R-:W-:-:S04]  /*09b0*/  ISETP.NE.U32.AND P0, PT, R8, RZ, PT ;  /* 0x000000ff0800720c */ /* 0x004fc80003f05070 */
[----:B------:R-:W-:-:S13]  /*09c0*/  ISETP.NE.AND.EX P0, PT, R9, RZ, PT, P0 ;  /* 0x000000ff0900720c */ /* 0x000fda0003f05300 */
[----:B------:R-:W-:Y:S05]  /*09d0*/  @!P0 BRA `(.L_x_5) ;  /* 0x0000000000088947 */ /* 0x000fea0003800000 */
[----:B------:R0:W5:Y:S01]  /*09e0*/  LD.E R154, desc[UR36][R8.64] ;  /* 0x00000024089a7980 */ /* 0x000162000c101900 */
[----:B------:R-:W-:Y:S05]  /*09f0*/  BRA `(.L_x_6) ;  /* 0x0000000000247947 */ /* 0x000fea0003800000 */
.L_x_5:
[----:B------:R-:W-:Y:S02]  /*0a00*/  ULDC.64 UR4, c[0x0][0x588] ;  /* 0x0001620000047ab9 */ /* 0x000fe40000000a00 */
[----:B------:R-:W-:-:S04]  /*0a10*/  ISETP.NE.U32.AND P0, PT, RZ, UR4, PT ;  /* 0x00000004ff007c0c */ /* 0x000fc8000bf05070 */
[----:B------:R-:W-:-:S13]  /*0a20*/  ISETP.NE.AND.EX P0, PT, RZ, UR5, PT, P0 ;  /* 0x00000005ff007c0c */ /* 0x000fda000bf05300 */
[----:B------:R-:W-:Y:S05]  /*0a30*/  @!P0 BRA `(.L_x_7) ;  /* 0x00000000000c8947 */ /* 0x000fea0003800000 */
[----:B------:R-:W0:Y:S02]  /*0a40*/  LDC.64 R154, c[0x0][0x588] ;  /* 0x00016200ff9a7b82 */ /* 0x000e240000000a00 */
[----:B0-----:R1:W5:Y:S01]  /*0a50*/  LDG.E R154, desc[UR36][R154.64] ;  /* 0x000000249a9a7981 */ /* 0x001362000c1e1900 */
[----:B------:R-:W-:Y:S05]  /*0a60*/  BRA `(.L_x_6) ;  /* 0x0000000000087947 */ /* 0x000fea0003800000 */
.L_x_7:
[----:B------:R-:W-:Y:S02]  /*0a70*/  ULDC UR4, c[0x0][0x580] ;  /* 0x0001600000047ab9 */ /* 0x000fe40000000800 */
[----:B------:R-:W-:-:S07]  /*0a80*/  IMAD.U32 R154, RZ, RZ, UR4 ;  /* 0x00000004ff9a7e24 */ /* 0x000fce000f8e00ff */
.L_x_6:
[----:B------:R-:W-:Y:S02]  /*0a90*/  ULDC.64 UR4, c[0x0][0x5a0] ;  /* 0x0001680000047ab9 */ /* 0x000fe40000000a00 */
[----:B------:R-:W-:-:S04]  /*0aa0*/  ISETP.NE.U32.AND P0, PT, RZ, UR4, PT ;  /* 0x00000004ff007c0c */ /* 0x000fc8000bf05070 */
[----:B------:R-:W-:-:S13]  /*0ab0*/  ISETP.NE.AND.EX P0, PT, RZ, UR5, PT, P0 ;  /* 0x00000005ff007c0c */ /* 0x000fda000bf05300 */
[----:B------:R-:W-:Y:S05]  /*0ac0*/  @!P0 BRA `(.L_x_8) ;  /* 0x00000000001c8947 */ /* 0x000fea0003800000 */
[----:B0-----:R-:W0:Y:S02]  /*0ad0*/  LDC.64 R8, c[0x0][0x5a0] ;  /* 0x00016800ff087b82 */ /* 0x001e240000000a00 */
[----:B0-----:R-:W2:Y:S02]  /*0ae0*/  LDG.E.64 R8, desc[UR36][R8.64] ;  /* 0x0000002408087981 */ /* 0x001ea4000c1e1b00 */
[----:B--2---:R-:W-:-:S04]  /*0af0*/  ISETP.NE.U32.AND P0, PT, R8, RZ, PT ;  /* 0x000000ff0800720c */ /* 0x004fc80003f05070 */
[----:B------:R-:W-:-:S13]  /*0b00*/  ISETP.NE.AND.EX P0, PT, R9, RZ, PT, P0 ;  /* 0x000000ff0900720c */ /* 0x000fda0003f05300 */
[----:B------:R-:W-:Y:S05]  /*0b10*/  @!P0 BRA `(.L_x_8) ;  /* 0x0000000000088947 */ /* 0x000fea0003800000 */
[----:B-1----:R0:W5:Y:S01]  /*0b20*/  LD.E R155, desc[UR36][R8.64] ;  /* 0x00000024089b7980 */ /* 0x002162000c101900 */
[----:B------:R-:W-:Y:S05]  /*0b30*/  BRA `(.L_x_9) ;  /* 0x0000000000247947 */ /* 0x000fea0003800000 */
.L_x_8:
[----:B------:R-:W-:Y:S02]  /*0b40*/  ULDC.64 UR4, c[0x0][0x590] ;  /* 0x0001640000047ab9 */ /* 0x000fe40000000a00 */
[----:B------:R-:W-:-:S04]  /*0b50*/  ISETP.NE.U32.AND P0, PT, RZ, UR4, PT ;  /* 0x00000004ff007c0c */ /* 0x000fc8000bf05070 */
[----:B------:R-:W-:-:S13]  /*0b60*/  ISETP.NE.AND.EX P0, PT, RZ, UR5, PT, P0 ;  /* 0x00000005ff007c0c */ /* 0x000fda000bf05300 */
[----:B------:R-:W-:Y:S05]  /*0b70*/  @!P0 BRA `(.L_x_10) ;  /* 0x00000000000c8947 */ /* 0x000fea0003800000 */
[----:B0-----:R-:W1:Y:S02]  /*0b80*/  LDC.64 R8, c[0x0][0x590] ;  /* 0x00016400ff087b82 */ /* 0x001e640000000a00 */
[----:B-1----:R1:W5:Y:S01]  /*0b90*/  LDG.E R155, desc[UR36][R8.64] ;  /* 0x00000024089b7981 */ /* 0x002362000c1e1900 */
[----:B------:R-:W-:Y:S05]  /*0ba0*/  BRA `(.L_x_9) ;  /* 0x0000000000087947 */ /* 0x000fea0003800000 */
.L_x_10:
[----:B------:R-:W-:Y:S02]  /*0bb0*/  ULDC UR4, c[0x0][0x584] ;  /* 0x0001610000047ab9 */ /* 0x000fe40000000800 */
[----:B-1----:R-:W-:-:S07]  /*0bc0*/  IMAD.U32 R155, RZ, RZ, UR4 ;  /* 0x00000004ff9b7e24 */ /* 0x002fce000f8e00ff */
.L_x_9:
[----:B------:R-:W2:Y:S01]  /*0bd0*/  LDC R2, c[0x0][0x65c] ;  /* 0x00019700ff027b82 */ /* 0x000ea20000000800 */
[----:B------:R-:W-:Y:S01]  /*0be0*/  ULDC UR6, c[0x0][0x28c] ;  /* 0x0000a30000067ab9 */ /* 0x000fe20000000800 */
[----:B------:R-:W-:Y:S01]  /*0bf0*/  ISETP.NE.AND P0, PT, R10, 0x2, PT ;  /* 0x000000020a00780c */ /* 0x000fe20003f05270 */
[----:B------:R-:W-:Y:S01]  /*0c00*/  UIADD3 UR6, UR6, 0x1f, URZ ;  /* 0x0000001f06067890 */ /* 0x000fe2000fffe03f */
[----:B01----:R-:W-:Y:S01]  /*0c10*/  IMAD.U32 R8, RZ, RZ, UR12 ;  /* 0x0000000cff087e24 */ /* 0x003fe2000f8e00ff */
[----:B------:R-:W-:Y:S01]  /*0c20*/  UMOV UR39, URZ ;  /* 0x0000003f00277c82 */ /* 0x000fe20008000000 */
[----:B------:R-:W-:Y:S01]  /*0c30*/  IMAD.MOV.U32 R9, RZ, RZ, RZ ;  /* 0x000000ffff097224 */ /* 0x000fe200078e00ff */
[----:B------:R-:W-:Y:S01]  /*0c40*/  USHF.R.S32.HI UR7, URZ, 0x1f, UR6 ;  /* 0x0000001f3f077899 */ /* 0x000fe20008011406 */
[----:B------:R-:W-:Y:S01]  /*0c50*/  UMOV UR38, URZ ;  /* 0x0000003f00267c82 */ /* 0x000fe20008000000 */
[----:B------:R-:W-:Y:S02]  /*0c60*/  ULDC.64 UR8, c[0x0][0x650] ;  /* 0x0001940000087ab9 */ /* 0x000fe40000000a00 */
[----:B------:R-:W-:-:S04]  /*0c70*/  ULEA.HI UR7, UR7, UR6, URZ, 0x5 ;  /* 0x0000000607077291 */ /* 0x000fc8000f8f283f */
[----:B------:R-:W-:Y:S01]  /*0c80*/  USHF.R.S32.HI UR40, URZ, 0x5, UR7 ;  /* 0x000000053f287899 */ /* 0x000fe20008011407 */
[----:B--2---:R-:W-:-:S13]  /*0c90*/  ISETP.NE.AND P1, PT, R2, 0x1, PT ;  /* 0x000000010200780c */ /* 0x004fda0003f25270 */
[----:B------:R-:W0:Y:S01]  /*0ca0*/  @P1 LDC R19, c[0x0][0x10] ;  /* 0x00000400ff131b82 */ /* 0x000e220000000800 */
[----:B------:R-:W-:Y:S02]  /*0cb0*/  @P1 IMAD.MOV.U32 R7, RZ, RZ, RZ ;  /* 0x000000ffff071224 */ /* 0x000fe400078e00ff */
[----:B------:R-:W-:-:S05]  /*0cc0*/  @P1 IMAD.MOV.U32 R17, RZ, RZ, RZ ;  /* 0x000000ffff111224 */ /* 0x000fca00078e00ff */
[----:B------:R-:W1:Y:S01]  /*0cd0*/  @!P1 LDC R11, c[0x0][0xc] ;  /* 0x00000300ff0b9b82 */ /* 0x000e620000000800 */
[----:B------:R-:W-:Y:S01]  /*0ce0*/  ULDC UR4, c[0x0][0xc] ;  /* 0x0000030000047ab9 */ /* 0x000fe20000000800 */
[----:B------:R-:W-:Y:S02]  /*0cf0*/  ULDC UR5, c[0x0][0x10] ;  /* 0x0000040000057ab9 */ /* 0x000fe40000000800 */
[----:B------:R-:W-:-:S04]  /*0d00*/  UIMAD.WIDE.U32 UR4, UR4, UR5, URZ ;  /* 0x00000005040472a5 */ /* 0x000fc8000f8e003f */
[----:B------:R-:W2:Y:S01]  /*0d10*/  LDC R2, c[0x0][0x14] ;  /* 0x00000500ff027b82 */ /* 0x000ea20000000800 */
[----:B0-----:R-:W-:-:S04]  /*0d20*/  @P1 IMAD.WIDE.U32 R18, R19, UR12, R6 ;  /* 0x0000000c13121c25 */ /* 0x001fc8000f8e0006 */
[----:B------:R-:W-:Y:S02]  /*0d30*/  @P1 IMAD.IADD R17, R19, 0x1, R17 ;  /* 0x0000000113111824 */ /* 0x000fe400078e0211 */
[----:B-1----:R-:W-:-:S04]  /*0d40*/  @!P1 IMAD.WIDE.U32 R8, R6, R11, R8 ;  /* 0x0000000b06089225 */ /* 0x002fc800078e0008 */
[----:B------:R-:W-:Y:S02]  /*0d50*/  @!P1 IMAD.MOV.U32 R18, RZ, RZ, R8 ;  /* 0x000000ffff129224 */ /* 0x000fe400078e0008 */
[----:B------:R-:W-:Y:S02]  /*0d60*/  @!P1 IMAD.MOV.U32 R17, RZ, RZ, R9 ;  /* 0x000000ffff119224 */ /* 0x000fe400078e0009 */
[----:B--2---:R-:W-:-:S04]  /*0d70*/  IMAD.WIDE.U32 R12, R2, UR4, RZ ;  /* 0x00000004020c7c25 */ /* 0x004fc8000f8e00ff */
[----:B------:R-:W-:Y:S01]  /*0d80*/  IMAD R23, R2, UR5, RZ ;  /* 0x0000000502177c24 */ /* 0x000fe2000f8e02ff */
[----:B------:R0:W-:Y:S03]  /*0d90*/  STL.64 [R1], R12 ;  /* 0x0000000c01007387 */ /* 0x0001e60000100a00 */
[----:B------:R-:W-:Y:S01]  /*0da0*/  IMAD.IADD R23, R13, 0x1, R23 ;  /* 0x000000010d177824 */ /* 0x000fe200078e0217 */
[----:B------:R-:W-:Y:S06]  /*0db0*/  @P0 BRA `(.L_x_11) ;  /* 0x0000000000200947 */ /* 0x000fec0003800000 */
[----:B------:R-:W-:Y:S01]  /*0dc0*/  UISETP.GE.U32.AND UP0, UPT, UR40, 0x3, UPT ;  /* 0x000000032800788c */ /* 0x000fe2000bf06070 */
[----:B------:R-:W-:Y:S01]  /*0dd0*/  IADD3 R18, P0, R18, R12, RZ ;  /* 0x0000000c12127210 */ /* 0x000fe20007f1e0ff */
[----:B------:R-:W-:Y:S01]  /*0de0*/  UIMAD.WIDE.U32 UR4, UR40, -0x55555555, URZ ;  /* 0xaaaaaaab280478a5 */ /* 0x000fe2000f8e003f */
[----:B------:R-:W-:-:S03]  /*0df0*/  UMOV UR38, URZ ;  /* 0x0000003f00267c82 */ /* 0x000fc60008000000 */
[----:B------:R-:W-:Y:S01]  /*0e00*/  USHF.R.U32.HI UR4, URZ, 0x1, UR5 ;  /* 0x000000013f047899 */ /* 0x000fe20008011605 */
[----:B------:R-:W-:-:S03]  /*0e10*/  IMAD.X R17, R23, 0x1, R17, P0 ;  /* 0x0000000117117824 */ /* 0x000fc600000e0611 */
[----:B------:R-:W-:Y:S02]  /*0e20*/  UIMAD UR39, UR4, -0x3, UR40 ;  /* 0xfffffffd042778a4 */ /* 0x000fe4000f8e0228 */
[----:B------:R-:W-:-:S12]  /*0e30*/  @UP0 ULOP3.LUT UR38, UR4, 0x1, URZ, 0xc0, !UPT ;  /* 0x0000000104260892 */ /* 0x000fd8000f8ec03f */
.L_x_11:
[----:B------:R-:W-:Y:S01]  /*0e40*/  ISETP.GE.U32.AND P0, PT, R18, UR8, PT ;  /* 0x0000000812007c0c */ /* 0x000fe2000bf06070 */
[----:B------:R-:W-:Y:S01]  /*0e50*/  IMAD.MOV.U32 R19, RZ, RZ, -0x1 ;  /* 0xffffffffff137424 */ /* 0x000fe200078e00ff */
[----:B------:R-:W-:Y:S01]  /*0e60*/  PRMT R8, RZ, 0x7610, R8 ;  /* 0x00007610ff087816 */ /* 0x000fe20000000008 */
[----:B------:R-:W-:Y:S01]  /*0e70*/  IMAD.MOV.U32 R22, RZ, RZ, -0x1 ;  /* 0xffffffffff167424 */ /* 0x000fe200078e00ff */
[----:B------:R-:W-:Y:S01]  /*0e80*/  ISETP.GE.U32.AND.EX P0, PT, R17, UR9, PT, P0 ;  /* 0x0000000911007c0c */ /* 0x000fe2000bf06100 */
[----:B------:R-:W-:-:S12]  /*0e90*/  IMAD.MOV.U32 R2, RZ, RZ, -0x1 ;  /* 0xffffffffff027424 */ /* 0x000fd800078e00ff */
[----:B------:R-:W-:Y:S05]  /*0ea0*/  @P0 BRA `(.L_x_12) ;  /* 0x00000004002c0947 */ /* 0x000fea0003800000 */
[----:B------:R-:W1:Y:S01]  /*0eb0*/  LDC.64 R26, c[0x0][0x628] ;  /* 0x00018a00ff1a7b82 */ /* 0x000e620000000a00 */
[----:B------:R-:W-:Y:S02]  /*0ec0*/  IMAD.MOV.U32 R8, RZ, RZ, R18 ;  /* 0x000000ffff087224 */ /* 0x000fe400078e0012 */
[----:B------:R-:W-:-:S05]  /*0ed0*/  IMAD.MOV.U32 R9, RZ, RZ, R17 ;  /* 0x000000ffff097224 */ /* 0x000fca00078e0011 */
[----:B------:R-:W2:Y:S08]  /*0ee0*/  LDC R2, c[0x0][0x630] ;  /* 0x00018c00ff027b82 */ /* 0x000eb00000000800 */
[----:B------:R-:W3:Y:S01]  /*0ef0*/  LDC.64 R28, c[0x0][0x620] ;  /* 0x00018800ff1c7b82 */ /* 0x000ee20000000a00 */
[----:B-1----:R-:W-:-:S04]  /*0f00*/  ISETP.NE.U32.AND P0, PT, R26, RZ, PT ;  /* 0x000000ff1a00720c */ /* 0x002fc80003f05070 */
[----:B------:R-:W-:-:S13]  /*0f10*/  ISETP.NE.AND.EX P0, PT, R27, RZ, PT, P0 ;  /* 0x000000ff1b00720c */ /* 0x000fda0003f05300 */
[----:B--23--:R-:W-:Y:S05]  /*0f20*/  @!P0 BRA `(.L_x_13) ;  /* 0x0000000000288947 */ /* 0x00cfea0003800000 */
[----:B0-----:R-:W0:Y:S02]  /*0f30*/  LDC R13, c[0x0][0x634] ;  /* 0x00018d00ff0d7b82 */ /* 0x001e240000000800 */
[----:B0-----:R-:W-:-:S05]  /*0f40*/  IADD3 R13, P0, R18, R13, RZ ;  /* 0x0000000d120d7210 */ /* 0x001fca0007f1e0ff */
[----:B------:R-:W-:-:S04]  /*0f50*/  IMAD.X R15, RZ, RZ, R17, P0 ;  /* 0x000000ffff0f7224 */ /* 0x000fc800000e0611 */
[----:B------:R-:W-:-:S04]  /*0f60*/  IMAD.WIDE.U32 R8, R15, R26, RZ ;  /* 0x0000001a0f087225 */ /* 0x000fc800078e00ff */
[----:B------:R-:W-:-:S04]  /*0f70*/  IMAD.WIDE.U32 R10, P0, R13, R27, R8 ;  /* 0x0000001b0d0a7225 */ /* 0x000fc80007800008 */
[----:B------:R-:W-:-:S04]  /*0f80*/  IMAD.WIDE.U32 R8, R13, R26, RZ ;  /* 0x0000001a0d087225 */ /* 0x000fc800078e00ff */
[----:B------:R-:W-:Y:S01]  /*0f90*/  IMAD.X R13, RZ, RZ, RZ, P0 ;  /* 0x000000ffff0d7224 */ /* 0x000fe200000e06ff */
[----:B------:R-:W-:Y:S01]  /*0fa0*/  IADD3 RZ, P0, R9, R10, RZ ;  /* 0x0000000a09ff7210 */ /* 0x000fe20007f1e0ff */
[----:B------:R-:W-:-:S04]  /*0fb0*/  IMAD.MOV.U32 R12, RZ, RZ, R11 ;  /* 0x000000ffff0c7224 */ /* 0x000fc800078e000b */
[----:B------:R-:W-:-:S08]  /*0fc0*/  IMAD.WIDE.U32.X R8, R15, R27, R12, P0 ;  /* 0x0000001b0f087225 */ /* 0x000fd000000e040c */
.L_x_13:
[----:B------:R-:W1:Y:S01]  /*0fd0*/  LDC.64 R32, c[0x0][0x640] ;  /* 0x00019000ff207b82 */ /* 0x000e620000000a00 */
[-C--:B------:R-:W-:Y:S01]  /*0fe0*/  SHF.R.U64 R30, R8, R2.reuse, R9 ;  /* 0x00000002081e7219 */ /* 0x080fe20000001209 */
[----:B------:R-:W-:Y:S01]  /*0ff0*/  IMAD.MOV.U32 R19, RZ, RZ, R17 ;  /* 0x000000ffff137224 */ /* 0x000fe200078e0011 */
[----:B------:R-:W-:Y:S01]  /*1000*/  SHF.R.U32.HI R2, RZ, R2, R9 ;  /* 0x00000002ff027219 */ /* 0x000fe20000011609 */
[----:B------:R-:W-:Y:S01]  /*1010*/  IMAD.MOV.U32 R26, RZ, RZ, 0x1 ;  /* 0x00000001ff1a7424 */ /* 0x000fe200078e00ff */
[----:B------:R-:W-:-:S03]  /*1020*/  IADD3 R11, P0, RZ, -R30, RZ ;  /* 0x8000001eff0b7210 */ /* 0x000fc60007f1e0ff */
[----:B------:R-:W2:Y:S02]  /*1030*/  LDC R10, c[0x0][0x618] ;  /* 0x00018600ff0a7b82 */ /* 0x000ea40000000800 */
[----:B------:R-:W-:-:S04]  /*1040*/  IMAD.X R9, RZ, RZ, ~R2, P0 ;  /* 0x000000ffff097224 */ /* 0x000fc800000e0e02 */
[-C--:B------:R-:W-:Y:S02]  /*1050*/  IMAD R2, R9, R28.reuse, RZ ;  /* 0x0000001c09027224 */ /* 0x080fe400078e02ff */
[----:B0-----:R-:W0:Y:S01]  /*1060*/  LDC R13, c[0x0][0x608] ;  /* 0x00018200ff0d7b82 */ /* 0x001e220000000800 */
[----:B------:R-:W-:-:S04]  /*1070*/  IMAD.WIDE.U32 R8, R11, R28, R18 ;  /* 0x0000001c0b087225 */ /* 0x000fc800078e0012 */
[----:B------:R-:W-:Y:S02]  /*1080*/  IMAD R11, R11, R29, R2 ;  /* 0x0000001d0b0b7224 */ /* 0x000fe400078e0202 */
[----:B------:R-:W-:Y:S01]  /*1090*/  IMAD.MOV.U32 R2, RZ, RZ, -0x1 ;  /* 0xffffffffff027424 */ /* 0x000fe200078e00ff */
[----:B------:R-:W3:Y:S01]  /*10a0*/  LDC R31, c[0x0][0x658] ;  /* 0x00019600ff1f7b82 */ /* 0x000ee20000000800 */
[----:B------:R-:W-:Y:S01]  /*10b0*/  IMAD.IADD R9, R9, 0x1, R11 ;  /* 0x0000000109097824 */ /* 0x000fe200078e020b */
[----:B-1----:R-:W-:-:S04]  /*10c0*/  ISETP.NE.U32.AND P0, PT, R32, RZ, PT ;  /* 0x000000ff2000720c */ /* 0x002fc80003f05070 */
[----:B------:R-:W-:Y:S02]  /*10d0*/  ISETP.NE.AND.EX P0, PT, R33, RZ, PT, P0 ;  /* 0x000000ff2100720c */ /* 0x000fe40003f05300 */
[----:B------:R-:W1:Y:S01]  /*10e0*/  LDC R29, c[0x0][0x600] ;  /* 0x00018000ff1d7b82 */ /* 0x000e620000000800 */
[-CC-:B--2---:R-:W-:Y:S02]  /*10f0*/  SHF.R.U64 R27, R8, R10.reuse, R9.reuse ;  /* 0x0000000a081b7219 */ /* 0x184fe40000001209 */
[----:B------:R-:W-:-:S05]  /*1100*/  SHF.R.U32.HI R8, RZ, R10, R9 ;  /* 0x0000000aff087219 */ /* 0x000fca0000011609 */
[----:B------:R-:W2:Y:S01]  /*1110*/  LDC R22, c[0x0][0x648] ;  /* 0x00019200ff167b82 */ /* 0x000ea20000000800 */
[-CC-:B0-----:R-:W-:Y:S02]  /*1120*/  SHF.R.U64 R34, R27, R13.reuse, R8.reuse ;  /* 0x0000000d1b227219 */ /* 0x181fe40000001208 */
[----:B------:R-:W-:-:S05]  /*1130*/  SHF.R.U32.HI R8, RZ, R13, R8 ;  /* 0x0000000dff087219 */ /* 0x000fca0000011608 */
[----:B------:R-:W0:Y:S01]  /*1140*/  LDC R24, c[0x0][0x638] ;  /* 0x00018e00ff187b82 */ /* 0x000e220000000800 */
[-CC-:B---3--:R-:W-:Y:S02]  /*1150*/  SHF.R.U64 R36, R34, R31.reuse, R8.reuse ;  /* 0x0000001f22247219 */ /* 0x188fe40000001208 */
[-C--:B------:R-:W-:Y:S02]  /*1160*/  SHF.L.U32 R2, R2, R31.reuse, RZ ;  /* 0x0000001f02027219 */ /* 0x080fe400000006ff */
[----:B------:R-:W-:Y:S01]  /*1170*/  SHF.R.U32.HI R9, RZ, R31, R8 ;  /* 0x0000001fff097219 */ /* 0x000fe20000011608 */
[----:B------:R-:W-:Y:S01]  /*1180*/  IMAD.MOV.U32 R8, RZ, RZ, R36 ;  /* 0x000000ffff087224 */ /* 0x000fe200078e0024 */
[----:B------:R-:W-:Y:S01]  /*1190*/  LOP3.LUT R15, RZ, R2, RZ, 0x33, !PT ;  /* 0x00000002ff0f7212 */ /* 0x000fe200078e33ff */
[----:B------:R-:W3:Y:S01]  /*11a0*/  LDC R28, c[0x0][0x610] ;  /* 0x00018400ff1c7b82 */ /* 0x000ee20000000800 */
[----:B------:R-:W-:Y:S05]  /*11b0*/  @!P0 BRA `(.L_x_14) ;  /* 0x0000000000288947 */ /* 0x000fea0003800000 */
[----:B------:R-:W4:Y:S02]  /*11c0*/  LDC R13, c[0x0][0x64c] ;  /* 0x00019300ff0d7b82 */ /* 0x000f240000000800 */
[----:B----4-:R-:W-:-:S05]  /*11d0*/  IADD3 R13, P0, R36, R13, RZ ;  /* 0x0000000d240d7210 */ /* 0x010fca0007f1e0ff */
        /* <DEDUP_REMOVED lines=8> */
.L_x_14:
[----:B--2---:R-:W-:Y:S01]  /*1260*/  SHF.R.U64 R7, R8, R22, R9 ;  /* 0x0000001608077219 */ /* 0x004fe20000001209 */
[----:B-1----:R-:W-:Y:S01]  /*1270*/  VIADD R8, R29, 0xffffffff ;  /* 0xffffffff1d087836 */ /* 0x002fe20000000000 */
[----:B------:R-:W-:Y:S01]  /*1280*/  SHF.L.U32 R2, R26, R31, RZ ;  /* 0x0000001f1a027219 */ /* 0x000fe200000006ff */
[----:B------:R-:W-:Y:S01]  /*1290*/  @P1 IMAD R21, R25, R20, R6 ;  /* 0x0000001419151224 */ /* 0x000fe200078e0206 */
[----:B------:R-:W-:Y:S01]  /*12a0*/  LOP3.LUT R15, R34, R15, RZ, 0xc0, !PT ;  /* 0x0000000f220f7212 */ /* 0x000fe200078ec0ff */
[----:B------:R-:W-:Y:S01]  /*12b0*/  IMAD.MOV R9, RZ, RZ, -R7 ;  /* 0x000000ffff097224 */ /* 0x000fe200078e0a07 */
[----:B------:R-:W-:-:S03]  /*12c0*/  LOP3.LUT R8, R27, R8, RZ, 0xc0, !PT ;  /* 0x000000081b087212 */ /* 0x000fc600078ec0ff */
[----:B------:R-:W-:Y:S02]  /*12d0*/  IMAD R6, R2, R7, R15 ;  /* 0x0000000702067224 */ /* 0x000fe400078e020f */
[----:B0-----:R-:W-:Y:S02]  /*12e0*/  IMAD R2, R9, R24, R36 ;  /* 0x0000001809027224 */ /* 0x001fe400078e0224 */
[----:B---3--:R-:W-:Y:S02]  /*12f0*/  IMAD R19, R6, R28, R21 ;  /* 0x0000001c06137224 */ /* 0x008fe400078e0215 */
[----:B------:R-:W-:Y:S02]  /*1300*/  IMAD R2, R2, R29, R8 ;  /* 0x0000001d02027224 */ /* 0x000fe400078e0208 */
[----:B------:R-:W-:-:S03]  /*1310*/  IMAD.MOV.U32 R6, RZ, RZ, 0x1 ;  /* 0x00000001ff067424 */ /* 0x000fc600078e00ff */
[----:B------:R-:W-:Y:S02]  /*1320*/  SEL R22, R2, R19, !P1 ;  /* 0x0000001302167207 */ /* 0x000fe40004800000 */
[----:B------:R-:W-:Y:S01]  /*1330*/  SEL R19, R19, R2, !P1 ;  /* 0x0000000213137207 */ /* 0x000fe20004800000 */
[----:B------:R-:W-:Y:S01]  /*1340*/  IMAD.MOV.U32 R2, RZ, RZ, R30 ;  /* 0x000000ffff027224 */ /* 0x000fe200078e001e */
[----:B------:R-:W-:-:S07]  /*1350*/  PRMT R8, R6, 0x7610, R8 ;  /* 0x0000761006087816 */ /* 0x000fce0000000008 */
.L_x_12:
[----:B------:R-:W-:Y:S05]  /*1360*/  @!P2 BRA `(.L_x_15) ;  /* 0x00000000000ca947 */ /* 0x000fea0003800000 */
[----:B------:R-:W-:Y:S01]  /*1370*/  UCGABAR_WAIT ;  /* 0x0000000000007dc7 */ /* 0x000fe20008000000 */
[----:B------:R-:W-:Y:S01]  /*1380*/  CCTL.IVALL ;  /* 0x00000000ff00798f */ /* 0x000fe20002000000 */
[----:B------:R-:W-:Y:S05]  /*1390*/  BRA `(.L_x_16) ;  /* 0x0000000000047947 */ /* 0x000fea0003800000 */
.L_x_15:
[----:B------:R-:W-:Y:S06]  /*13a0*/  BAR.SYNC.DEFER_BLOCKING 0x0 ;  /* 0x0000000000007b1d */ /* 0x000fec0000010000 */
.L_x_16:
[----:B------:R-:W-:Y:S05]  /*13b0*/  @!P4 BRA `(.L_x_17) ;  /* 0x0000008c00fcc947 */ /* 0x000fea0003800000 */
[----:B------:R-:W-:-:S13]  /*13c0*/  ISETP.GT.U32.AND P0, PT, R35, 0x1, PT ;  /* 0x000000012300780c */ /* 0x000fda0003f04070 */
[----:B------:R-:W-:Y:S05]  /*13d0*/  @P0 EXIT ;  /* 0x000000000000094d */ /* 0x000fea0003800000 */
.L_x_18:
[----:B------:R-:W-:-:S08]  /*13e0*/  NOP ;  /* 0x0000000000007918 */ /* 0x000fd00000000000 */
[----:B------:R-:W1:Y:S02]  /*13f0*/  USETMAXREG.TRY_ALLOC.CTAPOOL UP0, 0xe8 ;  /* 0x000000e8000079c8 */ /* 0x000e640008000600 */
[----:B-1----:R-:W-:-:S13]  /*1400*/  PLOP3.LUT P0, PT, PT, PT, UP0, 0x80, 0x0 ;  /* 0x000000000000781c */ /* 0x002fda0003f0f008 */
[----:B------:R-:W-:Y:S05]  /*1410*/  @!P0 BRA `(.L_x_18) ;  /* 0xfffffffc00f08947 */ /* 0x000fea000383ffff */
[----:B------:R-:W-:-:S13]  /*1420*/  LOP3.LUT P0, RZ, R8, 0xff, RZ, 0xc0, !PT ;  /* 0x000000ff08ff7812 */ /* 0x000fda000780c0ff */
[----:B------:R-:W-:Y:S05]  /*1430*/  @!P0 EXIT ;  /* 0x000000000000894d */ /* 0x000fea0003800000 */
[----:B------:R-:W1:Y:S01]  /*1440*/  S2UR UR4, SR_CgaCtaId ;  /* 0x00000000000479c3 */ /* 0x000e620000008800 */
[----:B------:R-:W-:Y:S01]  /*1450*/  VIADD R14, R14, 0xffffffff ;  /* 0xffffffff0e0e7836 */ /* 0x000fe20000000000 */
[CC--:B------:R-:W-:Y:S01]  /*1460*/  LEA.HI R4, R0.reuse, R3.reuse, RZ, 0x2 ;  /* 0x0000000300047211 */ /* 0x0c0fe200078f10ff */
[----:B------:R-:W-:Y:S01]  /*1470*/  UMOV UR41, 0x400 ;  /* 0x0000040000297882 */ /* 0x000fe20000000000 */
[----:B------:R-:W-:Y:S01]  /*1480*/  LEA.HI R0, R0, R3, RZ, 0x5 ;  /* 0x0000000300007211 */ /* 0x000fe200078f28ff */
[----:B------:R-:W-:Y:S01]  /*1490*/  UISETP.LT.AND UP0, UPT, UR40, 0x1, UPT ;  /* 0x000000012800788c */ /* 0x000fe2000bf01270 */
[----:B------:R-:W-:Y:S01]  /*14a0*/  R2UR UR42, R14 ;  /* 0x000000000e2a72ca */ /* 0x000fe200000e0000 */
[----:B------:R-:W-:Y:S01]  /*14b0*/  USHF.L.U32 UR44, UR40, 0x1, URZ ;  /* 0x00000001282c7899 */ /* 0x000fe2000800063f */
[--C-:B------:R-:W-:Y:S01]  /*14c0*/  SHF.R.S32.HI R156, RZ, 0x2, R4.reuse ;  /* 0x00000002ff9c7819 */ /* 0x100fe20000011404 */
[----:B------:R-:W-:Y:S01]  /*14d0*/  USEL UR43, UR40, 0x1, UP0 ;  /* 0x00000001282b7887 */ /* 0x000fe20008000000 */
[----:B------:R-:W-:-:S02]  /*14e0*/  SHF.R.S32.HI R5, RZ, 0x1f, R4 ;  /* 0x0000001fff057819 */ /* 0x000fc40000011404 */
[----:B------:R-:W-:Y:S01]  /*14f0*/  LOP3.LUT R158, R4, 0xfffffffc, RZ, 0xc0, !PT ;  /* 0xfffffffc049e7812 */ /* 0x000fe200078ec0ff */
[----:B------:R-:W-:Y:S01]  /*1500*/  UIADD3 UR43, -UR43, UR40, URZ ;  /* 0x000000282b2b7290 */ /* 0x000fe2000fffe13f */
[----:B------:R-:W-:Y:S02]  /*1510*/  LEA.HI R5, R5, R156, RZ, 0x3 ;  /* 0x0000009c05057211 */ /* 0x000fe400078f18ff */
[----:B------:R-:W-:Y:S01]  /*1520*/  ISETP.NE.AND P0, PT, R14, RZ, PT ;  /* 0x000000ff0e00720c */ /* 0x000fe20003f05270 */
[----:B------:R-:W-:Y:S01]  /*1530*/  IMAD.IADD R158, R3, 0x1, -R158 ;  /* 0x00000001039e7824 */ /* 0x000fe200078e0a9e */
[----:B------:R-:W-:Y:S01]  /*1540*/  LOP3.LUT R5, R5, 0xfffffff8, RZ, 0xc0, !PT ;  /* 0xfffffff805057812 */ /* 0x000fe200078ec0ff */
[----:B------:R-:W-:Y:S01]  /*1550*/  USHF.L.U32 UR42, UR42, 0x3, URZ ;  /* 0x000000032a2a7899 */ /* 0x000fe2000800063f */
[----:B------:R-:W-:Y:S02]  /*1560*/  LOP3.LUT R174, R16, 0x1, RZ, 0xfc, !PT ;  /* 0x0000000110ae7812 */ /* 0x000fe400078efcff */
[----:B------:R-:W-:Y:S01]  /*1570*/  SEL R175, RZ, 0x1, P0 ;  /* 0x00000001ffaf7807 */ /* 0x000fe20000000000 */
[----:B------:R-:W-:Y:S01]  /*1580*/  IMAD.IADD R156, R156, 0x1, -R5 ;  /* 0x000000019c9c7824 */ /* 0x000fe200078e0a05 */
[----:B-1----:R-:W-:Y:S01]  /*1590*/  ULEA UR41, UR4, UR41, 0x18 ;  /* 0x0000002904297291 */ /* 0x002fe2000f8ec03f */
[----:B------:R-:W-:Y:S01]  /*15a0*/  SHF.R.S32.HI R5, RZ, 0x5, R0 ;  /* 0x00000005ff057819 */ /* 0x000fe20000011400 */
[----:B------:R-:W-:Y:S01]  /*15b0*/  IMAD.U32 R160, RZ, RZ, UR42 ;  /* 0x0000002affa07e24 */ /* 0x000fe2000f8e00ff */
[----:B------:R-:W-:Y:S01]  /*15c0*/  ULDC UR4, c[0x0][0x284] ;  /* 0x0000a10000047ab9 */ /* 0x000fe20000000800 */
[----:B------:R-:W-:Y:S01]  /*15d0*/  UIADD3 UR45, UR41, 0x40, URZ ;  /* 0x00000040292d7890 */ /* 0x000fe2000fffe03f */
[--C-:B------:R-:W-:Y:S01]  /*15e0*/  SHF.R.S32.HI R157, RZ, 0x1f, R156.reuse ;  /* 0x0000001fff9d7819 */ /* 0x100fe2000001149c */
[----:B------:R-:W-:Y:S01]  /*15f0*/  IMAD R163, R5, -0x10, -R156 ;  /* 0xfffffff005a37824 */ /* 0x000fe200078e0a9c */
[----:B------:R-:W-:-:S02]  /*1600*/  LOP3.LUT R162, R160, 0x8, RZ, 0xc0, !PT ;  /* 0x00000008a0a27812 */ /* 0x000fc400078ec0ff */
[----:B------:R-:W-:Y:S01]  /*1610*/  LOP3.LUT R160, R160, 0x8, RZ, 0xc, !PT ;  /* 0x00000008a0a07812 */ /* 0x000fe200078e0cff */
[----:B------:R-:W-:Y:S01]  /*1620*/  IMAD.U32 R159, RZ, RZ, UR45 ;  /* 0x0000002dff9f7e24 */ /* 0x000fe2000f8e00ff */
[----:B------:R-:W-:Y:S01]  /*1630*/  LOP3.LUT R162, R162, 0x18, RZ, 0x3c, !PT ;  /* 0x00000018a2a27812 */ /* 0x000fe200078e3cff */
[----:B------:R-:W-:-:S04]  /*1640*/  IMAD.WIDE R156, R5, 0x10, R156 ;  /* 0x00000010059c7825 */ /* 0x000fc800078e029c */
[----:B------:R-:W-:Y:S02]  /*1650*/  VIADD R161, R159, UR42 ;  /* 0x0000002a9fa17c36 */ /* 0x000fe40008000000 */
[----:B------:R-:W-:-:S07]  /*1660*/  VIADD R163, R163, UR4 ;  /* 0x00000004a3a37c36 */ /* 0x000fce0008000000 */
.L_x_294:
[----:B------:R-:W-:Y:S01]  /*1670*/  SHF.L.U32 R0, R175, 0x1f, RZ ;  /* 0x0000001faf007819 */ /* 0x000fe200000006ff */
[----:B------:R-:W-:Y:S02]  /*1680*/  ULDC UR4, c[0x0][0x28c] ;  /* 0x0000a30000047ab9 */ /* 0x000fe40000000800 */
[----:B------:R-:W-:Y:S01]  /*1690*/  ISETP.LT.AND P1, PT, RZ, UR4, PT ;  /* 0x00000004ff007c0c */ /* 0x000fe2000bf21270 */
[----:B------:R-:W1:Y:S02]  /*16a0*/  SYNCS.PHASECHK.TRANS64.TRYWAIT P0, [R159+UR42], R0 ;  /* 0x000000009f0075a7 */ /* 0x000e64000800016a */
[----:B-1-34-:R-:W-:Y:S10]  /*16b0*/  @!P0 BRA `(.L_x_19) ;  /* 0x0000009c00308947 */ /* 0x01aff40003800000 */
.L_x_315:
[----:B------:R-:W-:Y:S05]  /*16c0*/  @P1 BRA `(.L_x_20) ;  /* 0x0000000000401947 */ /* 0x000fea0003800000 */
[----:B-1----:R-:W-:Y:S01]  /*16d0*/  MOV R0, 0x0 ;  /* 0x0000000000007802 */ /* 0x002fe20000000f00 */
[----:B------:R-:W-:Y:S01]  /*16e0*/  ULDC.64 UR4, c[0x4][0x68] ;  /* 0x01001a0000047ab9 */ /* 0x000fe20000000a00 */
[----:B------:R-:W-:Y:S01]  /*16f0*/  ULDC.64 UR6, c[0x4][0x8] ;  /* 0x0100020000067ab9 */ /* 0x000fe20000000a00 */
[----:B------:R-:W-:Y:S01]  /*1700*/  IMAD.U32 R4, RZ, RZ, UR4 ;  /* 0x00000004ff047e24 */ /* 0x000fe2000f8e00ff */
[----:B------:R1:W2:Y:S01]  /*1710*/  LDC.64 R14, c[0x4][R0] ;  /* 0x01000000000e7b82 */ /* 0x0002a20000000a00 */
[----:B------:R-:W-:Y:S01]  /*1720*/  IMAD.U32 R5, RZ, RZ, UR5 ;  /* 0x00000005ff057e24 */ /* 0x000fe2000f8e00ff */
[----:B------:R-:W-:Y:S01]  /*1730*/  ULDC.64 UR4, c[0x4][0x70] ;  /* 0x01001c0000047ab9 */ /* 0x000fe20000000a00 */
[----:B------:R-:W-:Y:S02]  /*1740*/  IMAD.U32 R10, RZ, RZ, UR6 ;  /* 0x00000006ff0a7e24 */ /* 0x000fe4000f8e00ff */
[----:B------:R-:W-:Y:S02]  /*1750*/  IMAD.U32 R6, RZ, RZ, UR4 ;  /* 0x00000004ff067e24 */ /* 0x000fe4000f8e00ff */
[----:B------:R-:W-:-:S02]  /*1760*/  IMAD.U32 R7, RZ, RZ, UR5 ;  /* 0x00000005ff077e24 */ /* 0x000fc4000f8e00ff */
[----:B------:R-:W-:Y:S02]  /*1770*/  IMAD.U32 R11, RZ, RZ, UR7 ;  /* 0x00000007ff0b7e24 */ /* 0x000fe4000f8e00ff */
[----:B------:R-:W-:Y:S02]  /*1780*/  IMAD.MOV.U32 R8, RZ, RZ, 0x1e1 ;  /* 0x000001e1ff087424 */ /* 0x000fe400078e00ff */
[----:B0-----:R-:W-:Y:S02]  /*1790*/  IMAD.MOV.U32 R12, RZ, RZ, 0x1 ;  /* 0x00000001ff0c7424 */ /* 0x001fe400078e00ff */
[----:B-1----:R-:W-:-:S07]  /*17a0*/  IMAD.MOV.U32 R13, RZ, RZ, RZ ;  /* 0x000000ffff0d7224 */ /* 0x002fce00078e00ff */
[----:B------:R-:W-:-:S07]  /*17b0*/  LEPC R20, `(.L_x_20) ;  /* 0x000000001014794e */ /* 0x000fce0000000000 */
[----:B--2--5:R-:W-:Y:S05]  /*17c0*/  CALL.ABS.NOINC R14 ;  /* 0x000000000e007343 */ /* 0x024fea0003c00000 */
.L_x_20:
[----:B------:R-:W-:-:S13]  /*17d0*/  ISETP.NE.AND P0, PT, R174, 0x3, PT ;  /* 0x00000003ae00780c */ /* 0x000fda0003f05270 */
[----:B------:R-:W-:Y:S05]  /*17e0*/  @!P0 BRA `(.L_x_21) ;  /* 0x0000000000048947 */ /* 0x000fea0003800000 */
[----:B------:R-:W-:Y:S01]  /*17f0*/  BPT.TRAP 0x1 ;  /* 0x000000040000795c */ /* 0x000fe20000300000 */
.L_x_21:
[----:B------:R-:W-:Y:S02]  /*1800*/  IMAD.U32 R3, RZ, RZ, UR39 ;  /* 0x00000027ff037e24 */ /* 0x000fe4000f8e00ff */
[----:B-1----:R-:W-:-:S03]  /*1810*/  IMAD.U32 R0, RZ, RZ, UR38 ;  /* 0x00000026ff007e24 */ /* 0x002fc6000f8e00ff */
[----:B------:R-:W-:Y:S02]  /*1820*/  LEA R3, R3, UR41, 0x3 ;  /* 0x0000002903037c11 */ /* 0x000fe4000f8e18ff */
[----:B------:R-:W-:-:S04]  /*1830*/  SHF.L.U32 R0, R0, 0x1f, RZ ;  /* 0x0000001f00007819 */ /* 0x000fc800000006ff */
[----:B------:R1:W2:Y:S01]  /*1840*/  SYNCS.PHASECHK.TRANS64.TRYWAIT P1, [R3+URZ], R0 ;  /* 0x00000000030075a7 */ /* 0x0002a2000802017f */
[----:B------:R-:W-:Y:S05]  /*1850*/  @!P0 BRA `(.L_x_22) ;  /* 0x0000000000048947 */ /* 0x000fea0003800000 */
[----:B------:R-:W-:Y:S01]  /*1860*/  BPT.TRAP 0x1 ;  /* 0x000000040000795c */ /* 0x000fe20000300000 */
.L_x_22:
[----:B------:R-:W-:-:S05]  /*1870*/  IMAD.U32 R4, RZ, RZ, UR43 ;  /* 0x0000002bff047e24 */ /* 0x000fca000f8e00ff */
[----:B------:R-:W-:Y:S01]  /*1880*/  ISETP.GE.AND P2, PT, R4, 0x1, PT ;  /* 0x000000010400780c */ /* 0x000fe20003f46270 */
[----:B--2---:R-:W-:-:S12]  /*1890*/  @P1 BRA `(.L_x_23) ;  /* 0x0000000000081947 */ /* 0x004fd80003800000 */
[----:B------:R-:W2:Y:S02]  /*18a0*/  SYNCS.PHASECHK.TRANS64.TRYWAIT P1, [R3+URZ], R0 ;  /* 0x00000000030075a7 */ /* 0x000ea4000802017f */
[----:B--2---:R-:W-:Y:S05]  /*18b0*/  @!P1 BRA `(.L_x_24) ;  /* 0x0000009800c49947 */ /* 0x004fea0003800000 */
.L_x_23:
[----:B------:R-:W-:Y:S05]  /*18c0*/  WARPSYNC.ALL ;  /* 0x0000000000007948 */ /* 0x000fea0003800000 */
[----:B------:R-:W-:Y:S01]  /*18d0*/  UIADD3 UR4, UR41, 0x100, URZ ;  /* 0x0000010029047890 */ /* 0x000fe2000fffe03f */
[----:B------:R-:W-:Y:S01]  /*18e0*/  WARPGROUP.ARRIVE ;  /* 0x00000000000079c5 */ /* 0x000fe20000000000 */
[----:B------:R-:W-:Y:S02]  /*18f0*/  UIADD3 UR5, UR41, 0x3100, URZ ;  /* 0x0000310029057890 */ /* 0x000fe4000fffe03f */
[----:B------:R-:W-:Y:S02]  /*1900*/  USHF.R.U32.HI UR4, URZ, 0x4, UR4 ;  /* 0x000000043f047899 */ /* 0x000fe40008011604 */
[----:B------:R-:W-:-:S02]  /*1910*/  USHF.R.U32.HI UR5, URZ, 0x4, UR5 ;  /* 0x000000043f057899 */ /* 0x000fc40008011605 */
[----:B------:R-:W-:Y:S02]  /*1920*/  ULOP3.LUT UR4, UR4, 0x3fff, URZ, 0xc0, !UPT ;  /* 0x00003fff04047892 */ /* 0x000fe4000f8ec03f */
[----:B------:R-:W-:Y:S02]  /*1930*/  ULOP3.LUT UR5, UR5, 0x3fff, URZ, 0xc0, !UPT ;  /* 0x00003fff05057892 */ /* 0x000fe4000f8ec03f */
[----:B------:R-:W-:Y:S02]  /*1940*/  ULOP3.LUT UR10, UR4, 0x10000, URZ, 0xfc, !UPT ;  /* 0x00010000040a7892 */ /* 0x000fe4000f8efc3f */
[----:B------:R-:W-:Y:S02]  /*1950*/  ULOP3.LUT UR9, UR5, 0x10000, URZ, 0xfc, !UPT ;  /* 0x0001000005097892 */ /* 0x000fe4000f8efc3f */
[----:B------:R-:W-:Y:S02]  /*1960*/  ULEA UR4, UR39, UR10, 0x8 ;  /* 0x0000000a27047291 */ /* 0x000fe4000f8e403f */
[----:B------:R-:W-:Y:S01]  /*1970*/  ULEA UR6, UR39, UR9, 0xa ;  /* 0x0000000927067291 */ /* 0x000fe2000f8e503f */
[----:B------:R-:W-:Y:S01]  /*1980*/  UMOV UR5, 0x80000020 ;  /* 0x8000002000057882 */ /* 0x000fe20000000000 */
[----:B------:R-:W-:-:S07]  /*1990*/  UMOV UR7, 0x80000020 ;  /* 0x8000002000077882 */ /* 0x000fce0000000000 */
[----:B------:R-:W-:Y:S01]  /*19a0*/  HGMMA.64x256x16.F32 R24, gdesc[UR4], RZ, !UPT, gsb0 ;  /* 0x03e00000041879f0 */ /* 0x000fe2000c0008ff */
[----:B------:R-:W-:Y:S02]  /*19b0*/  UIADD3 UR4, UR4, 0x2, URZ ;  /* 0x0000000204047890 */ /* 0x000fe4000fffe03f */
[----:B------:R-:W-:Y:S01]  /*19c0*/  UIADD3 UR6, UR6, 0x2, URZ ;  /* 0x0000000206067890 */ /* 0x000fe2000fffe03f */
[----:B------:R-:W-:Y:S01]  /*19d0*/  UMOV UR5, 0x80000020 ;  /* 0x8000002000057882 */ /* 0x000fe20000000000 */
[----:B------:R-:W-:Y:S01]  /*19e0*/  UMOV UR7, 0x80000020 ;  /* 0x8000002000077882 */ /* 0x000fe20000000000 */
[----:B------:R-:W-:Y:S02]  /*19f0*/  WARPGROUP.DEPBAR.LE gsb0, 0x0 ;  /* 0x00008000000079c5 */ /* 0x000fe40000010000 */
[----:B------:R-:W-:-:S15]  /*1a00*/  WARPGROUP.ARRIVE ;  /* 0x00000000000079c5 */ /* 0x000fde0000000000 */
[----:B------:R-:W-:-:S05]  /*1a10*/  NOP ;  /* 0x0000000000007918 */ /* 0x000fca0000000000 */
[----:B------:R-:W-:Y:S03]  /*1a20*/  HGMMA.64x256x16.F32 R24, gdesc[UR4], R24, gsb0 ;  /* 0x03e00000041879f0 */ /* 0x000fe60008000818 */
[----:B------:R-:W-:Y:S02]  /*1a30*/  WARPGROUP.DEPBAR.LE gsb0, 0x0 ;  /* 0x00008000000079c5 */ /* 0x000fe40000010000 */
[----:B------:R-:W-:Y:S05]  /*1a40*/  @!P2 BRA `(.L_x_25) ;  /* 0x0000000000d8a947 */ /* 0x000fea0003800000 */
[----:B------:R-:W-:Y:S01]  /*1a50*/  UIADD3 UR4, UR39, 0x1, URZ ;  /* 0x0000000127047890 */ /* 0x000fe2000fffe03f */
[----:B-12---:R-:W-:Y:S02]  /*1a60*/  IMAD.U32 R0, RZ, RZ, UR43 ;  /* 0x0000002bff007e24 */ /* 0x006fe4000f8e00ff */
[----:B------:R-:W-:Y:S01]  /*1a70*/  IMAD.U32 R3, RZ, RZ, UR39 ;  /* 0x00000027ff037e24 */ /* 0x000fe2000f8e00ff */
[----:B------:R-:W-:-:S04]  /*1a80*/  UISETP.NE.AND UP0, UPT, UR4, 0x3, UPT ;  /* 0x000000030400788c */ /* 0x000fc8000bf05270 */
[----:B------:R-:W-:Y:S02]  /*1a90*/  USEL UR5, URZ, 0x1, UP0 ;  /* 0x000000013f057887 */ /* 0x000fe40008000000 */
[----:B------:R-:W-:Y:S02]  /*1aa0*/  USEL UR8, UR4, URZ, UP0 ;  /* 0x0000003f04087287 */ /* 0x000fe40008000000 */
[----:B------:R-:W-:-:S06]  /*1ab0*/  ULOP3.LUT UR5, UR38, UR5, URZ, 0x3c, !UPT ;  /* 0x0000000526057292 */ /* 0x000fcc000f8e3c3f */
[----:B------:R-:W-:-:S07]  /*1ac0*/  IMAD.U32 R6, RZ, RZ, UR5 ;  /* 0x00000005ff067e24 */ /* 0x000fce000f8e00ff */
.L_x_32:
[----:B------:R-:W-:Y:S05]  /*1ad0*/  @!P0 BRA `(.L_x_26) ;  /* 0x0000000000048947 */ /* 0x000fea0003800000 */
[----:B------:R-:W-:Y:S01]  /*1ae0*/  BPT.TRAP 0x1 ;  /* 0x000000040000795c */ /* 0x000fe20000300000 */
.L_x_26:
[----:B------:R-:W-:Y:S01]  /*1af0*/  ULEA UR4, UR8, UR41, 0x3 ;  /* 0x0000002908047291 */ /* 0x000fe2000f8e183f */
[----:B------:R-:W-:-:S08]  /*1b00*/  SHF.L.U32 R4, R6, 0x1f, RZ ;  /* 0x0000001f06047819 */ /* 0x000fd000000006ff */
[----:B------:R1:W2:Y:S01]  /*1b10*/  SYNCS.PHASECHK.TRANS64.TRYWAIT P1, [UR4], R4 ;  /* 0x00000004ff0075a7 */ /* 0x0002a20008020144 */
[----:B------:R-:W-:Y:S05]  /*1b20*/  @!P0 BRA `(.L_x_27) ;  /* 0x0000000000048947 */ /* 0x000fea0003800000 */
[----:B------:R-:W-:Y:S01]  /*1b30*/  BPT.TRAP 0x1 ;  /* 0x000000040000795c */ /* 0x000fe20000300000 */
.L_x_27:
[----:B--2---:R-:W-:Y:S05]  /*1b40*/  @P1 BRA `(.L_x_28) ;  /* 0x0000000000081947 */ /* 0x004fea0003800000 */
[----:B------:R-:W2:Y:S02]  /*1b50*/  SYNCS.PHASECHK.TRANS64.TRYWAIT P1, [UR4], R4 ;  /* 0x00000004ff0075a7 */ /* 0x000ea40008020144 */
[----:B--2---:R-:W-:Y:S05]  /*1b60*/  @!P1 BRA `(.L_x_29) ;  /* 0x00000098002c9947 */ /* 0x004fea0003800000 */
.L_x_28:
[----:B------:R-:W-:Y:S01]  /*1b70*/  ULEA UR4, UR8, UR10, 0x8 ;  /* 0x0000000a08047291 */ /* 0x000fe2000f8e403f */
[----:B------:R-:W-:Y:S01]  /*1b80*/  WARPGROUP.ARRIVE ;  /* 0x00000000000079c5 */ /* 0x000fe20000000000 */
[----:B------:R-:W-:Y:S01]  /*1b90*/  ULEA UR6, UR8, UR9, 0xa ;  /* 0x0000000908067291 */ /* 0x000fe2000f8e503f */
[----:B------:R-:W-:Y:S01]  /*1ba0*/  UMOV UR5, 0x80000020 ;  /* 0x8000002000057882 */ /* 0x000fe20000000000 */
[----:B------:R-:W-:-:S07]  /*1bb0*/  UMOV UR7, 0x80000020 ;  /* 0x8000002000077882 */ /* 0x000fce0000000000 */
[----:B------:R-:W-:Y:S01]  /*1bc0*/  HGMMA.64x256x16.F32 R24, gdesc[UR4], R24, gsb0 ;  /* 0x03e00000041879f0 */ /* 0x000fe20008000818 */
        /* <DEDUP_REMOVED lines=10> */
[----:B------:R-:W-:Y:S01]  /*1c70*/  BPT.TRAP 0x1 ;  /* 0x000000040000795c */ /* 0x000fe20000300000 */
.L_x_30:
[----:B------:R-:W-:-:S13]  /*1c80*/  ISETP.NE.AND P1, PT, R153, RZ, PT ;  /* 0x000000ff9900720c */ /* 0x000fda0003f25270 */
[----:B-12---:R-:W-:-:S05]  /*1c90*/  @P1 LEA R4, R3, UR41, 0x3 ;  /* 0x0000002903041c11 */ /* 0x006fca000f8e18ff */
[----:B------:R-:W-:-:S05]  /*1ca0*/  @P1 VIADD R5, R4, 0x18 ;  /* 0x0000001804051836 */ /* 0x000fca0000000000 */
[----:B------:R-:W-:-:S04]  /*1cb0*/  @P1 PRMT R5, R152, 0x654, R5 ;  /* 0x0000065498051816 */ /* 0x000fc80000000005 */
[----:B------:R1:W-:Y:S01]  /*1cc0*/  @P1 SYNCS.ARRIVE.TRANS64.RED.A1T0 RZ, [R5+URZ], RZ ;  /* 0x000000ff05ff19a7 */ /* 0x0003e2000810043f */
[----:B------:R-:W-:-:S13]  /*1cd0*/  ISETP.GT.U32.AND P1, PT, R16, 0x1, PT ;  /* 0x000000011000780c */ /* 0x000fda0003f24070 */
[----:B-1----:R-:W-:Y:S05]  /*1ce0*/  @P1 BRA `(.L_x_31) ;  /* 0x0000000000041947 */ /* 0x002fea0003800000 */
[----:B------:R-:W-:Y:S01]  /*1cf0*/  BPT.TRAP 0x1 ;  /* 0x000000040000795c */ /* 0x000fe20000300000 */
.L_x_31:
[----:B------:R-:W-:Y:S01]  /*1d00*/  UIADD3 UR8, UR8, 0x1, URZ ;  /* 0x0000000108087890 */ /* 0x000fe2000fffe03f */
[C---:B------:R-:W-:Y:S01]  /*1d10*/  ISETP.GT.AND P2, PT, R0.reuse, 0x1, PT ;  /* 0x000000010000780c */ /* 0x040fe20003f44270 */
[----:B------:R-:W-:Y:S02]  /*1d20*/  VIADD R3, R3, 0x1 ;  /* 0x0000000103037836 */ /* 0x000fe40000000000 */
[----:B------:R-:W-:Y:S01]  /*1d30*/  UISETP.NE.AND UP0, UPT, UR8, 0x3, UPT ;  /* 0x000000030800788c */ /* 0x000fe2000bf05270 */
[----:B------:R-:W-:Y:S02]  /*1d40*/  VIADD R0, R0, 0xffffffff ;  /* 0xffffffff00007836 */ /* 0x000fe40000000000 */
[C---:B------:R-:W-:Y:S01]  /*1d50*/  ISETP.NE.AND P1, PT, R3.reuse, 0x3, PT ;  /* 0x000000030300780c */ /* 0x040fe20003f25270 */
[----:B------:R-:W-:Y:S02]  /*1d60*/  USEL UR4, URZ, 0x1, UP0 ;  /* 0x000000013f047887 */ /* 0x000fe40008000000 */
[----:B------:R-:W-:Y:S01]  /*1d70*/  USEL UR8, UR8, URZ, UP0 ;  /* 0x0000003f08087287 */ /* 0x000fe20008000000 */
[----:B------:R-:W-:-:S03]  /*1d80*/  SEL R3, R3, RZ, P1 ;  /* 0x000000ff03037207 */ /* 0x000fc60000800000 */
[----:B------:R-:W-:Y:S01]  /*1d90*/  LOP3.LUT R6, R6, UR4, RZ, 0x3c, !PT ;  /* 0x0000000406067c12 */ /* 0x000fe2000f8e3cff */
[----:B------:R-:W-:Y:S07]  /*1da0*/  @P2 BRA `(.L_x_32) ;  /* 0xfffffffc00482947 */ /* 0x000fee000383ffff */
.L_x_25:
[----:B-12---:R-:W1:Y:S01]  /*1db0*/  LDC R0, c[0x0][0x28c] ;  /* 0x0000a300ff007b82 */ /* 0x006e620000000800 */
[----:B------:R2:W-:Y:S01]  /*1dc0*/  SYNCS.ARRIVE.TRANS64.A1T0 RZ, [R160+UR45], RZ ;  /* 0x000000ffa0ff79a7 */ /* 0x0005e2000810002d */
[----:B-1----:R-:W-:-:S13]  /*1dd0*/  ISETP.GE.AND P1, PT, R0, 0x1, PT ;  /* 0x000000010000780c */ /* 0x002fda0003f26270 */
[----:B--2---:R-:W-:Y:S05]  /*1de0*/  @!P1 BRA `(.L_x_33) ;  /* 0x0000000000449947 */ /* 0x004fea0003800000 */
[----:B------:R-:W-:Y:S05]  /*1df0*/  @!P0 BRA `(.L_x_34) ;  /* 0x0000000000048947 */ /* 0x000fea0003800000 */
[----:B------:R-:W-:Y:S01]  /*1e00*/  BPT.TRAP 0x1 ;  /* 0x000000040000795c */ /* 0x000fe20000300000 */
.L_x_34:
[----:B------:R-:W-:-:S13]  /*1e10*/  ISETP.NE.AND P0, PT, R153, RZ, PT ;  /* 0x000000ff9900720c */ /* 0x000fda0003f05270 */
[----:B------:R-:W-:-:S05]  /*1e20*/  VOTEU.ANY UP0, P0 ;  /* 0x00000000003f7886 */ /* 0x000fca0000000100 */
[----:B------:R-:W-:-:S06]  /*1e30*/  @UP0 UIADD3 UR4, UR43, UR39, URZ ;  /* 0x000000272b040290 */ /* 0x000fcc000fffe03f */
[----:B------:R-:W-:Y:S02]  /*1e40*/  IMAD.U32 R4, RZ, RZ, UR4 ;  /* 0x00000004ff047e24 */ /* 0x000fe4000f8e00ff */
[----:B------:R-:W-:Y:S02]  /*1e50*/  IMAD.U32 R3, RZ, RZ, UR4 ;  /* 0x00000004ff037e24 */ /* 0x000fe4000f8e00ff */
[----:B------:R-:W-:-:S05]  /*1e60*/  @P0 IMAD.WIDE.U32 R4, R4, -0x55555555, RZ ;  /* 0xaaaaaaab04040825 */ /* 0x000fca00078e00ff */
[----:B------:R-:W-:-:S05]  /*1e70*/  @P0 SHF.R.U32.HI R0, RZ, 0x1, R5 ;  /* 0x00000001ff000819 */ /* 0x000fca0000011605 */
[----:B------:R-:W-:-:S05]  /*1e80*/  @P0 IMAD R0, R0, -0x3, R3 ;  /* 0xfffffffd00000824 */ /* 0x000fca00078e0203 */
[----:B------:R-:W-:-:S05]  /*1e90*/  @P0 LEA R0, R0, UR41, 0x3 ;  /* 0x0000002900000c11 */ /* 0x000fca000f8e18ff */
[----:B------:R-:W-:-:S05]  /*1ea0*/  @P0 VIADD R3, R0, 0x18 ;  /* 0x0000001800030836 */ /* 0x000fca0000000000 */
[----:B------:R-:W-:-:S04]  /*1eb0*/  @P0 PRMT R3, R152, 0x654, R3 ;  /* 0x0000065498030816 */ /* 0x000fc80000000003 */
[----:B------:R1:W-:Y:S01]  /*1ec0*/  @P0 SYNCS.ARRIVE.TRANS64.RED.A1T0 RZ, [R3+URZ], RZ ;  /* 0x000000ff03ff09a7 */ /* 0x0003e2000810043f */
[----:B------:R-:W-:-:S13]  /*1ed0*/  ISETP.GT.U32.AND P0, PT, R16, 0x1, PT ;  /* 0x000000011000780c */ /* 0x000fda0003f04070 */
[----:B-1----:R-:W-:Y:S05]  /*1ee0*/  @P0 BRA `(.L_x_33) ;  /* 0x0000000000040947 */ /* 0x002fea0003800000 */
[----:B------:R-:W-:Y:S01]  /*1ef0*/  BPT.TRAP 0x1 ;  /* 0x000000040000795c */ /* 0x000fe20000300000 */
.L_x_33:
[----:B------:R-:W-:Y:S01]  /*1f00*/  SHF.L.U32 R0, R175, 0x1f, RZ ;  /* 0x0000001faf007819 */ /* 0x000fe200000006ff */
[----:B------:R-:W-:Y:S01]  /*1f10*/  UIADD3 UR39, UR44, UR39, URZ ;  /* 0x000000272c277290 */ /* 0x000fe2000fffe03f */
[----:B------:R-:W1:Y:S01]  /*1f20*/  LDC R15, c[0x0][0x288] ;  /* 0x0000a200ff0f7b82 */ /* 0x000e620000000800 */
[----:B------:R-:W-:Y:S01]  /*1f30*/  UISETP.GE.U32.AND UP1, UPT, UR44, 0x3, UPT ;  /* 0x000000032c00788c */ /* 0x000fe2000bf26070 */
[----:B------:R-:W-:Y:S01]  /*1f40*/  IMAD.SHL.U32 R8, R158, 0x2, RZ ;  /* 0x000000029e087824 */ /* 0x000fe200078e00ff */
[----:B------:R-:W-:Y:S02]  /*1f50*/  UISETP.GT.U32.AND UP0, UPT, UR39, 0x2, UPT ;  /* 0x000000022700788c */ /* 0x000fe4000bf04070 */
[----:B------:R-:W-:Y:S02]  /*1f60*/  UIMAD.WIDE.U32 UR4, UR39, -0x55555555, URZ ;  /* 0xaaaaaaab270478a5 */ /* 0x000fe4000f8e003f */
[----:B------:R-:W-:Y:S01]  /*1f70*/  UISETP.LT.U32.AND UP0, UPT, UR44, 0x3, UP0 ;  /* 0x000000032c00788c */ /* 0x000fe20008701070 */
[----:B------:R-:W2:Y:S01]  /*1f80*/  SYNCS.PHASECHK.TRANS64.TRYWAIT P0, [R159+UR42+0x10], R0 ;  /* 0x000010009f0075a7 */ /* 0x000ea2000800016a */
[----:B------:R-:W-:Y:S01]  /*1f90*/  USHF.R.U32.HI UR4, URZ, 0x1, UR5 ;  /* 0x000000013f047899 */ /* 0x000fe20008011605 */
[----:B------:R-:W-:Y:S01]  /*1fa0*/  SHF.R.S32.HI R9, RZ, 0x1f, R8 ;  /* 0x0000001fff097819 */ /* 0x000fe20000011408 */
[----:B------:R-:W-:-:S02]  /*1fb0*/  USEL UR6, URZ, 0x1, !UP0 ;  /* 0x000000013f067887 */ /* 0x000fc4000c000000 */
[----:B------:R-:W-:Y:S02]  /*1fc0*/  UIMAD UR39, UR4, -0x3, UR39 ;  /* 0xfffffffd042778a4 */ /* 0x000fe4000f8e0227 */
[----:B------:R-:W-:-:S04]  /*1fd0*/  ULOP3.LUT UR38, UR38, UR6, URZ, 0x3c, !UPT ;  /* 0x0000000626267292 */ /* 0x000fc8000f8e3c3f */
[----:B------:R-:W-:Y:S01]  /*1fe0*/  @UP1 ULOP3.LUT UR38, UR38, 0x1, UR4, 0x78, !UPT ;  /* 0x0000000126261892 */ /* 0x000fe2000f8e7804 */
[----:B-12---:R-:W-:Y:S11]  /*1ff0*/  @!P0 BRA `(.L_x_35) ;  /* 0x0000009400208947 */ /* 0x006ff60003800000 */
.L_x_316:
[----:B------:R-:W-:Y:S01]  /*2000*/  IMAD.SHL.U32 R14, R19, 0x40, RZ ;  /* 0x00000040130e7824 */ /* 0x000fe200078e00ff */
[----:B------:R-:W-:Y:S01]  /*2010*/  ULDC UR6, c[0x0][0x284] ;  /* 0x0000a10000067ab9 */ /* 0x000fe20000000800 */
[----:B0-----:R-:W-:Y:S01]  /*2020*/  IMAD.SHL.U32 R12, R22, 0x100, RZ ;  /* 0x00000100160c7824 */ /* 0x001fe200078e00ff */
[----:B------:R-:W-:Y:S01]  /*2030*/  SHF.R.S32.HI R165, RZ, 0x1f, R2 ;  /* 0x0000001fffa57819 */ /* 0x000fe20000011402 */
[----:B------:R-:W-:Y:S01]  /*2040*/  ULDC.64 UR4, c[0x0][0x5d0] ;  /* 0x0001740000047ab9 */ /* 0x000fe20000000a00 */
[----:B------:R-:W-:Y:S01]  /*2050*/  ISETP.GE.AND P0, PT, R14, UR6, PT ;  /* 0x000000060e007c0c */ /* 0x000fe2000bf06270 */
[----:B------:R-:W-:Y:S01]  /*2060*/  IMAD.WIDE.U32 R4, R2, UR4, R8 ;  /* 0x0000000402047c25 */ /* 0x000fe2000f8e0008 */
[----:B------:R-:W-:Y:S02]  /*2070*/  SHF.R.S32.HI R13, RZ, 0x1f, R12 ;  /* 0x0000001fff0d7819 */ /* 0x000fe4000001140c */
[C---:B------:R-:W-:Y:S01]  /*2080*/  ISETP.GE.OR P0, PT, R12.reuse, R15, P0 ;  /* 0x0000000f0c00720c */ /* 0x040fe20000706670 */
[----:B------:R-:W-:Y:S01]  /*2090*/  IMAD R3, R165, UR4, RZ ;  /* 0x00000004a5037c24 */ /* 0x000fe2000f8e02ff */
[----:B------:R-:W-:-:S03]  /*20a0*/  IADD3 R6, P1, R12, R4, RZ ;  /* 0x000000040c067210 */ /* 0x000fc60007f3e0ff */
[----:B------:R-:W-:-:S05]  /*20b0*/  IMAD R3, R2, UR5, R3 ;  /* 0x0000000502037c24 */ /* 0x000fca000f8e0203 */
[----:B------:R-:W-:-:S03]  /*20c0*/  IADD3.X R7, R13, R5, R3, P1, !PT ;  /* 0x000000050d077210 */ /* 0x000fc60000ffe403 */
[----:B------:R-:W-:Y:S05]  /*20d0*/  @P0 BRA `(.L_x_36) ;  /* 0x0000007c00040947 */ /* 0x000fea0003800000 */
[----:B------:R-:W0:Y:S01]  /*20e0*/  LDC.64 R10, c[0x0][0x5c8] ;  /* 0x00017200ff0a7b82 */ /* 0x000e220000000a00 */
[----:B-----5:R-:W-:Y:S01]  /*20f0*/  FSETP.NEU.AND P0, PT, R155, RZ, PT ;  /* 0x000000ff9b00720b */ /* 0x020fe20003f0d000 */
[----:B------:R-:W-:Y:S01]  /*2100*/  IMAD R3, R158, -0x2, R15 ;  /* 0xfffffffe9e037824 */ /* 0x000fe200078e020f */
[----:B------:R-:W-:Y:S01]  /*2110*/  BSSY B0, `(.L_x_36) ;  /* 0x00007bd000007945 */ /* 0x000fe20003800000 */
[----:B------:R-:W-:-:S04]  /*2120*/  IMAD.WIDE R166, R19, 0x40, R156 ;  /* 0x0000004013a67825 */ /* 0x000fc800078e029c */
[----:B-1----:R-:W-:Y:S02]  /*2130*/  IMAD.IADD R0, R3, 0x1, -R12 ;  /* 0x0000000103007824 */ /* 0x002fe400078e0a0c */
[----:B------:R-:W-:-:S03]  /*2140*/  IMAD.IADD R3, R163, 0x1, -R14 ;  /* 0x00000001a3037824 */ /* 0x000fc600078e0a0e */
[----:B------:R-:W-:-:S04]  /*2150*/  ISETP.GT.AND P2, PT, R0, RZ, PT ;  /* 0x000000ff0000720c */ /* 0x000fc80003f44270 */
[----:B------:R-:W-:Y:S01]  /*2160*/  ISETP.GT.AND P1, PT, R3, RZ, P2 ;  /* 0x000000ff0300720c */ /* 0x000fe20001724270 */
[-C--:B0-----:R-:W-:Y:S02]  /*2170*/  IMAD R4, R167, R10.reuse, RZ ;  /* 0x0000000aa7047224 */ /* 0x081fe400078e02ff */
[----:B------:R-:W-:-:S04]  /*2180*/  IMAD.WIDE.U32 R6, R166, R10, R6 ;  /* 0x0000000aa6067225 */ /* 0x000fc800078e0006 */
[----:B------:R-:W-:-:S04]  /*2190*/  IMAD R5, R166, R11, R4 ;  /* 0x0000000ba6057224 */ /* 0x000fc800078e0204 */
[----:B------:R-:W-:Y:S01]  /*21a0*/  IMAD.IADD R179, R7, 0x1, R5 ;  /* 0x0000000107b37824 */ /* 0x000fe200078e0205 */
[----:B------:R-:W-:Y:S06]  /*21b0*/  @!P0 BRA `(.L_x_37) ;  /* 0x0000005400988947 */ /* 0x000fec0003800000 */
[----:B------:R-:W0:Y:S01]  /*21c0*/  LDC.64 R20, c[0x0][0x5b8] ;  /* 0x00016e00ff147b82 */ /* 0x000e220000000a00 */
[----:B------:R-:W-:-:S07]  /*21d0*/  ULDC.64 UR4, c[0x0][0x5c0] ;  /* 0x0001700000047ab9 */ /* 0x000fce0000000a00 */
[----:B------:R-:W1:Y:S08]  /*21e0*/  LDC.64 R168, c[0x0][0x5b0] ;  /* 0x00016c00ffa87b82 */ /* 0x000e700000000a00 */
[----:B------:R-:W2:Y:S01]  /*21f0*/  LDC.64 R14, c[0x0][0x5a8] ;  /* 0x00016a00ff0e7b82 */ /* 0x000ea20000000a00 */
[-C--:B0-----:R-:W-:Y:S02]  /*2200*/  IMAD R7, R165, R20.reuse, RZ ;  /* 0x00000014a5077224 */ /* 0x081fe400078e02ff */
[----:B------:R-:W-:-:S04]  /*2210*/  IMAD.WIDE.U32 R4, R2, R20, R8 ;  /* 0x0000001402047225 */ /* 0x000fc800078e0008 */
[----:B------:R-:W-:Y:S01]  /*2220*/  IMAD R177, R2, R21, R7 ;  /* 0x0000001502b17224 */ /* 0x000fe200078e0207 */
[----:B------:R-:W-:Y:S01]  /*2230*/  IADD3 R164, P0, R12, R4, RZ ;  /* 0x000000040ca47210 */ /* 0x000fe20007f1e0ff */
[----:B-1----:R-:W-:-:S03]  /*2240*/  IMAD R4, R167, R168, RZ ;  /* 0x000000a8a7047224 */ /* 0x002fc600078e02ff */
[----:B------:R-:W-:Y:S01]  /*2250*/  IADD3.X R165, R13, R5, R177, P0, !PT ;  /* 0x000000050da57210 */ /* 0x000fe200007fe4b1 */
[C---:B------:R-:W-:Y:S02]  /*2260*/  IMAD R21, R166.reuse, R169, R4 ;  /* 0x000000a9a6157224 */ /* 0x040fe400078e0204 */
[----:B------:R-:W-:-:S04]  /*2270*/  IMAD.WIDE.U32 R4, R166, R168, R164 ;  /* 0x000000a8a6047225 */ /* 0x000fc800078e00a4 */
[----:B------:R-:W-:Y:S01]  /*2280*/  IMAD.IADD R5, R5, 0x1, R21 ;  /* 0x0000000105057824 */ /* 0x000fe200078e0215 */
[----:B--2---:R-:W-:-:S04]  /*2290*/  LEA R170, P0, R4, R14, 0x1 ;  /* 0x0000000e04aa7211 */ /* 0x004fc800078008ff */
[----:B------:R-:W-:-:S05]  /*22a0*/  LEA.HI.X R171, R4, R15, R5, 0x1, P0 ;  /* 0x0000000f04ab7211 */ /* 0x000fca00000f0c05 */
[----:B------:R0:W2:Y:S01]  /*22b0*/  @P1 LDG.E.LTC128B.U16 R19, desc[UR36][R170.64] ;  /* 0x00000024aa131981 */ /* 0x0000a2000c1e1520 */
[----:B------:R-:W-:Y:S01]  /*22c0*/  IMAD.WIDE.U32 R4, R166, R168, R12 ;  /* 0x000000a8a6047225 */ /* 0x000fe200078e000c */
[----:B------:R-:W-:Y:S02]  /*22d0*/  BSSY B1, `(.L_x_38) ;  /* 0x0000014000017945 */ /* 0x000fe40003800000 */
[----:B------:R-:W-:-:S04]  /*22e0*/  IADD3 R172, P0, R8, R4, RZ ;  /* 0x0000000408ac7210 */ /* 0x000fc80007f1e0ff */
[----:B------:R-:W-:Y:S01]  /*22f0*/  IADD3.X R173, R9, R21, R5, P0, !PT ;  /* 0x0000001509ad7210 */ /* 0x000fe200007fe405 */
[C---:B0-----:R-:W-:Y:S01]  /*2300*/  IMAD.SHL.U32 R170, R168.reuse, 0x8, RZ ;  /* 0x00000008a8aa7824 */ /* 0x041fe200078e00ff */
[----:B------:R-:W-:Y:S01]  /*2310*/  SHF.L.U64.HI R171, R168, 0x3, R169 ;  /* 0x00000003a8ab7819 */ /* 0x000fe200000102a9 */
[----:B------:R-:W-:-:S04]  /*2320*/  IMAD.WIDE.U32 R172, R2, R20, R172 ;  /* 0x0000001402ac7225 */ /* 0x000fc800078e00ac */
[----:B------:R-:W-:Y:S02]  /*2330*/  IMAD.IADD R7, R177, 0x1, R173 ;  /* 0x00000001b1077824 */ /* 0x000fe400078e02ad */
[----:B--2---:R-:W-:-:S05]  /*2340*/  HADD2.F32 R4, -RZ, R19.H0_H0 ;  /* 0x20000013ff047230 */ /* 0x004fca0000004100 */
[----:B------:R-:W-:Y:S01]  /*2350*/  FMUL R5, R4, R155 ;  /* 0x0000009b04057220 */ /* 0x000fe20000400000 */
[----:B------:R-:W-:-:S03]  /*2360*/  LEA R4, P0, R6, UR4, 0x1 ;  /* 0x0000000406047c11 */ /* 0x000fc6000f8008ff */
[----:B------:R-:W-:Y:S01]  /*2370*/  FFMA R24, R24, R154, R5 ;  /* 0x0000009a18187223 */ /* 0x000fe20000000005 */
[----:B------:R-:W-:Y:S02]  /*2380*/  LEA.HI.X R5, R6, UR5, R179, 0x1, P0 ;  /* 0x0000000506057c11 */ /* 0x000fe400080f0cb3 */
[----:B------:R-:W-:Y:S02]  /*2390*/  ISETP.GT.AND P0, PT, R0, 0x1, PT ;  /* 0x000000010000780c */ /* 0x000fe40003f04270 */
[----:B------:R-:W-:Y:S02]  /*23a0*/  F2FP.F16.F32.PACK_AB R24, RZ, R24 ;  /* 0x00000018ff18723e */ /* 0x000fe400000000ff */
[----:B------:R-:W-:Y:S02]  /*23b0*/  ISETP.GT.AND P3, PT, R3, RZ, P0 ;  /* 0x000000ff0300720c */ /* 0x000fe40000764270 */
[C---:B------:R-:W-:Y:S01]  /*23c0*/  LEA R6, P4, R172.reuse, R14, 0x1 ;  /* 0x0000000eac067211 */ /* 0x040fe200078808ff */
[----:B------:R0:W-:Y:S03]  /*23d0*/  @P1 STG.E.U16 desc[UR36][R4.64], R24 ;  /* 0x0000001804001986 */ /* 0x0001e6000c101524 */
[----:B------:R-:W-:-:S07]  /*23e0*/  LEA.HI.X R7, R172, R15, R7, 0x1, P4 ;  /* 0x0000000fac077211 */ /* 0x000fce00020f0c07 */
[----:B------:R-:W-:Y:S05]  /*23f0*/  @!P3 BRA `(.L_x_39) ;  /* 0x000000000004b947 */ /* 0x000fea0003800000 */
[----:B------:R1:W5:Y:S02]  /*2400*/  LDG.E.LTC128B.U16 R19, desc[UR36][R6.64+0x2] ;  /* 0x0000022406137981 */ /* 0x000364000c1e1520 */
.L_x_39:
[----:B------:R-:W-:Y:S05]  /*2410*/  BSYNC B1 ;  /* 0x0000000000017941 */ /* 0x000fea0003800000 */
.L_x_38:
[----:B-----5:R-:W-:Y:S01]  /*2420*/  HADD2.F32 R22, -RZ, R19.H0_H0 ;  /* 0x20000013ff167230 */ /* 0x020fe20000004100 */
[----:B------:R-:W-:Y:S01]  /*2430*/  ISETP.GT.AND P2, PT, R3, 0x8, P2 ;  /* 0x000000080300780c */ /* 0x000fe20001744270 */
[----:B------:R-:W-:-:S04]  /*2440*/  IMAD.WIDE.U32 R170, R166, R168, R170 ;  /* 0x000000a8a6aa7225 */ /* 0x000fc800078e00aa */
[----:B------:R-:W-:Y:S01]  /*2450*/  FMUL R22, R22, R155 ;  /* 0x0000009b16167220 */ /* 0x000fe20000400000 */
[----:B------:R-:W-:Y:S01]  /*2460*/  IMAD.IADD R167, R21, 0x1, R171 ;  /* 0x0000000115a77824 */ /* 0x000fe200078e02ab */
[----:B------:R-:W-:Y:S02]  /*2470*/  IADD3 R21, P1, R164, R170, RZ ;  /* 0x000000aaa4157210 */ /* 0x000fe40007f3e0ff */
[----:B------:R-:W-:-:S03]  /*2480*/  FFMA R22, R25, R154, R22 ;  /* 0x0000009a19167223 */ /* 0x000fc60000000016 */
[----:B------:R-:W-:Y:S01]  /*2490*/  IMAD.X R164, R167, 0x1, R165, P1 ;  /* 0x00000001a7a47824 */ /* 0x000fe200008e06a5 */
[C---:B0-----:R-:W-:Y:S02]  /*24a0*/  LEA R24, P1, R21.reuse, R14, 0x1 ;  /* 0x0000000e15187211 */ /* 0x041fe400078208ff */
[----:B------:R-:W-:Y:S02]  /*24b0*/  F2FP.F16.F32.PACK_AB R22, RZ, R22 ;  /* 0x00000016ff16723e */ /* 0x000fe400000000ff */
[----:B------:R-:W-:-:S03]  /*24c0*/  LEA.HI.X R25, R21, R15, R164, 0x1, P1 ;  /* 0x0000000f15197211 */ /* 0x000fc600008f0ca4 */
[----:B------:R0:W-:Y:S04]  /*24d0*/  @P3 STG.E.U16 desc[UR36][R4.64+0x2], R22 ;  /* 0x0000021604003986 */ /* 0x0001e8000c101524 */
[----:B------:R-:W2:Y:S01]  /*24e0*/  @P2 LDG.E.LTC128B.U16 R19, desc[UR36][R24.64] ;  /* 0x0000002418132981 */ /* 0x000ea2000c1e1520 */
[----:B------:R-:W-:Y:S01]  /*24f0*/  IADD3 R8, P1, P3, R8, R170, R12 ;  /* 0x000000aa08087210 */ /* 0x000fe20007b3e00c */
[----:B------:R-:W-:Y:S01]  /*2500*/  BSSY B1, `(.L_x_40) ;  /* 0x0000011000017945 */ /* 0x000fe20003800000 */
[C---:B------:R-:W-:Y:S02]  /*2510*/  SHF.L.U64.HI R11, R10.reuse, 0x4, R11 ;  /* 0x000000040a0b7819 */ /* 0x040fe4000001020b */
[----:B------:R-:W-:Y:S02]  /*2520*/  IADD3.X R9, R9, R167, R13, P1, P3 ;  /* 0x000000a709097210 */ /* 0x000fe40000fe640d */
[----:B------:R-:W-:-:S02]  /*2530*/  LEA R10, P1, R10, R4, 0x4 ;  /* 0x000000040a0a7211 */ /* 0x000fc400078220ff */
[----:B------:R-:W-:Y:S01]  /*2540*/  ISETP.GT.AND P0, PT, R3, 0x8, P0 ;  /* 0x000000080300780c */ /* 0x000fe20000704270 */
[----:B------:R-:W-:-:S04]  /*2550*/  IMAD.WIDE.U32 R20, R2, R20, R8 ;  /* 0x0000001402147225 */ /* 0x000fc800078e0008 */
[----:B------:R-:W-:Y:S01]  /*2560*/  IMAD.X R11, R11, 0x1, R5, P1 ;  /* 0x000000010b0b7824 */ /* 0x000fe200008e0605 */
[----:B------:R-:W-:Y:S01]  /*2570*/  LEA R8, P3, R20, R14, 0x1 ;  /* 0x0000000e14087211 */ /* 0x000fe200078608ff */
[----:B------:R-:W-:-:S05]  /*2580*/  IMAD.IADD R2, R177, 0x1, R21 ;  /* 0x00000001b1027824 */ /* 0x000fca00078e0215 */
[----:B------:R-:W-:Y:S01]  /*2590*/  LEA.HI.X R9, R20, R15, R2, 0x1, P3 ;  /* 0x0000000f14097211 */ /* 0x000fe200018f0c02 */
[----:B--2---:R-:W-:-:S05]  /*25a0*/  HADD2.F32 R12, -RZ, R19.H0_H0 ;  /* 0x20000013ff0c7230 */ /* 0x004fca0000004100 */
[----:B------:R-:W-:-:S04]  /*25b0*/  FMUL R13, R12, R155 ;  /* 0x0000009b0c0d7220 */ /* 0x000fc80000400000 */
[----:B------:R-:W-:-:S05]  /*25c0*/  FFMA R13, R26, R154, R13 ;  /* 0x0000009a1a0d7223 */ /* 0x000fca000000000d */
[----:B------:R-:W-:-:S05]  /*25d0*/  F2FP.F16.F32.PACK_AB R13, RZ, R13 ;  /* 0x0000000dff0d723e */ /* 0x000fca00000000ff */
[----:B------:R0:W-:Y:S01]  /*25e0*/  @P2 STG.E.U16 desc[UR36][R10.64], R13 ;  /* 0x0000000d0a002986 */ /* 0x0001e2000c101524 */
[----:B------:R-:W-:Y:S05]  /*25f0*/  @!P0 BRA `(.L_x_41) ;  /* 0x0000000000048947 */ /* 0x000fea0003800000 */
[----:B------:R2:W5:Y:S02]  /*2600*/  LDG.E.LTC128B.U16 R19, desc[UR36][R8.64+0x2] ;  /* 0x0000022408137981 */ /* 0x000564000c1e1520 */
.L_x_41:
[----:B------:R-:W-:Y:S05]  /*2610*/  BSYNC B1 ;  /* 0x0000000000017941 */ /* 0x000fea0003800000 */
.L_x_40:
[----:B-----5:R-:W-:Y:S01]  /*2620*/  HADD2.F32 R2, -RZ, R19.H0_H0 ;  /* 0x20000013ff027230 */ /* 0x020fe20000004100 */
[----:B------:R-:W-:Y:S01]  /*2630*/  ISETP.GT.AND P1, PT, R0, 0x8, PT ;  /* 0x000000080000780c */ /* 0x000fe20003f24270 */
[----:B------:R-:W-:Y:S03]  /*2640*/  BSSY B1, `(.L_x_42) ;  /* 0x0000008000017945 */ /* 0x000fe60003800000 */
[----:B------:R-:W-:Y:S01]  /*2650*/  FMUL R2, R2, R155 ;  /* 0x0000009b02027220 */ /* 0x000fe20000400000 */
[----:B------:R-:W-:-:S03]  /*2660*/  ISETP.GT.AND P2, PT, R3, RZ, P1 ;  /* 0x000000ff0300720c */ /* 0x000fc60000f44270 */
[----:B------:R-:W-:-:S05]  /*2670*/  FFMA R2, R27, R154, R2 ;  /* 0x0000009a1b027223 */ /* 0x000fca0000000002 */
[----:B------:R-:W-:-:S05]  /*2680*/  F2FP.F16.F32.PACK_AB R2, RZ, R2 ;  /* 0x00000002ff02723e */ /* 0x000fca00000000ff */
[----:B------:R3:W-:Y:S01]  /*2690*/  @P0 STG.E.U16 desc[UR36][R10.64+0x2], R2 ;  /* 0x000002020a000986 */ /* 0x0007e2000c101524 */
[----:B------:R-:W-:Y:S05]  /*26a0*/  @!P2 BRA `(.L_x_43) ;  /* 0x000000000004a947 */ /* 0x000fea0003800000 */
[----:B------:R4:W5:Y:S02]  /*26b0*/  LDG.E.LTC128B.U16 R19, desc[UR36][R6.64+0x10] ;  /* 0x0000102406137981 */ /* 0x000964000c1e1520 */
.L_x_43:
[----:B------:R-:W-:Y:S05]  /*26c0*/  BSYNC B1 ;  /* 0x0000000000017941 */ /* 0x000fea0003800000 */
.L_x_42:
[----:B---3-5:R-:W-:Y:S01]  /*26d0*/  HADD2.F32 R2, -RZ, R19.H0_H0 ;  /* 0x20000013ff027230 */ /* 0x028fe20000004100 */
[----:B------:R-:W-:Y:S01]  /*26e0*/  ISETP.GT.AND P0, PT, R0, 0x9, PT ;  /* 0x000000090000780c */ /* 0x000fe20003f04270 */
[----:B------:R-:W-:Y:S03]  /*26f0*/  BSSY B1, `(.L_x_44) ;  /* 0x0000008000017945 */ /* 0x000fe60003800000 */
[----:B0-----:R-:W-:Y:S01]  /*2700*/  FMUL R13, R2, R155 ;  /* 0x0000009b020d7220 */ /* 0x001fe20000400000 */
[----:B------:R-:W-:-:S03]  /*2710*/  ISETP.GT.AND P3, PT, R3, RZ, P0 ;  /* 0x000000ff0300720c */ /* 0x000fc60000764270 */
[----:B------:R-:W-:-:S05]  /*2720*/  FFMA R13, R28, R154, R13 ;  /* 0x0000009a1c0d7223 */ /* 0x000fca000000000d */
[----:B------:R-:W-:-:S05]  /*2730*/  F2FP.F16.F32.PACK_AB R13, RZ, R13 ;  /* 0x0000000dff0d723e */ /* 0x000fca00000000ff */
[----:B------:R0:W-:Y:S01]  /*2740*/  @P2 STG.E.U16 desc[UR36][R4.64+0x10], R13 ;  /* 0x0000100d04002986 */ /* 0x0001e2000c101524 */
[----:B------:R-:W-:Y:S05]  /*2750*/  @!P3 BRA `(.L_x_45) ;  /* 0x000000000004b947 */ /* 0x000fea0003800000 */
[----:B------:R3:W5:Y:S02]  /*2760*/  LDG.E.LTC128B.U16 R19, desc[UR36][R6.64+0x12] ;  /* 0x0000122406137981 */ /* 0x000764000c1e1520 */
.L_x_45:
[----:B------:R-:W-:Y:S05]  /*2770*/  BSYNC B1 ;  /* 0x0000000000017941 */ /* 0x000fea0003800000 */
.L_x_44:
[----:B-----5:R-:W-:Y:S01]  /*2780*/  HADD2.F32 R2, -RZ, R19.H0_H0 ;  /* 0x20000013ff027230 */ /* 0x020fe20000004100 */
[----:B------:R-:W-:Y:S01]  /*2790*/  ISETP.GT.AND P1, PT, R3, 0x8, P1 ;  /* 0x000000080300780c */ /* 0x000fe20000f24270 */
[----:B------:R-:W-:Y:S03]  /*27a0*/  BSSY B1, `(.L_x_46) ;  /* 0x0000007000017945 */ /* 0x000fe60003800000 */
[----:B------:R-:W-:-:S04]  /*27b0*/  FMUL R2, R2, R155 ;  /* 0x0000009b02027220 */ /* 0x000fc80000400000 */
[----:B------:R-:W-:-:S05]  /*27c0*/  FFMA R2, R29, R154, R2 ;  /* 0x0000009a1d027223 */ /* 0x000fca0000000002 */
[----:B------:R-:W-:-:S05]  /*27d0*/  F2FP.F16.F32.PACK_AB R2, RZ, R2 ;  /* 0x00000002ff02723e */ /* 0x000fca00000000ff */
[----:B------:R0:W-:Y:S01]  /*27e0*/  @P3 STG.E.U16 desc[UR36][R4.64+0x12], R2 ;  /* 0x0000120204003986 */ /* 0x0001e2000c101524 */
[----:B------:R-:W-:Y:S05]  /*27f0*/  @!P1 BRA `(.L_x_47) ;  /* 0x0000000000049947 */ /* 0x000fea0003800000 */
[----:B------:R0:W5:Y:S02]  /*2800*/  LDG.E.LTC128B.U16 R19, desc[UR36][R8.64+0x10] ;  /* 0x0000102408137981 */ /* 0x000164000c1e1520 */
.L_x_47:
[----:B------:R-:W-:Y:S05]  /*2810*/  BSYNC B1 ;  /* 0x0000000000017941 */ /* 0x000fea0003800000 */
.L_x_46:
[----:B0----5:R-:W-:Y:S01]  /*2820*/  HADD2.F32 R2, -RZ, R19.H0_H0 ;  /* 0x20000013ff027230 */ /* 0x021fe20000004100 */
        /* <DEDUP_REMOVED lines=8> */
.L_x_49:
[----:B------:R-:W-:Y:S05]  /*28b0*/  BSYNC B1 ;  /* 0x0000000000017941 */ /* 0x000fea0003800000 */
.L_x_48:
        /* <DEDUP_REMOVED lines=10> */
.L_x_51:
[----:B------:R-:W-:Y:S05]  /*2960*/  BSYNC B1 ;  /* 0x0000000000017941 */ /* 0x000fea0003800000 */
.L_x_50:
[----:B0----5:R-:W-:Y:S01]  /*2970*/  HADD2.F32 R2, -RZ, R19.H0_H0 ;  /* 0x20000013ff027230 */ /* 0x021fe20000004100 */
        /* <DEDUP_REMOVED lines=9> */
.L_x_53:
[----:B------:R-:W-:Y:S05]  /*2a10*/  BSYNC B1 ;  /* 0x0000000000017941 */ /* 0x000fea0003800000 */
.L_x_52:
        /* <DEDUP_REMOVED lines=9> */
.L_x_55:
[----:B------:R-:W-:Y:S05]  /*2ab0*/  BSYNC B1 ;  /* 0x0000000000017941 */ /* 0x000fea0003800000 */
.L_x_54:
        /* <DEDUP_REMOVED lines=9> */
.L_x_57:
[----:B------:R-:W-:Y:S05]  /*2b50*/  BSYNC B1 ;  /* 0x0000000000017941 */ /* 0x000fea0003800000 */
.L_x_56:
        /* <DEDUP_REMOVED lines=10> */
.L_x_59:
[----:B------:R-:W-:Y:S05]  /*2c00*/  BSYNC B1 ;  /* 0x0000000000017941 */ /* 0x000fea0003800000 */
.L_x_58:
        /* <DEDUP_REMOVED lines=10> */
.L_x_61:
[----:B------:R-:W-:Y:S05]  /*2cb0*/  BSYNC B1 ;  /* 0x0000000000017941 */ /* 0x000fea0003800000 */
.L_x_60:
        /* <DEDUP_REMOVED lines=9> */
.L_x_63:
[----:B------:R-:W-:Y:S05]  /*2d50*/  BSYNC B1 ;  /* 0x0000000000017941 */ /* 0x000fea0003800000 */
.L_x_62:
        /* <DEDUP_REMOVED lines=9> */
.L_x_65:
[----:B------:R-:W-:Y:S05]  /*2df0*/  BSYNC B1 ;  /* 0x0000000000017941 */ /* 0x000fea0003800000 */
.L_x_64:
        /* <DEDUP_REMOVED lines=10> */
.L_x_67:
[----:B------:R-:W-:Y:S05]  /*2ea0*/  BSYNC B1 ;  /* 0x0000000000017941 */ /* 0x000fea0003800000 */
.L_x_66:
        /* <DEDUP_REMOVED lines=10> */
.L_x_69:
[----:B------:R-:W-:Y:S05]  /*2f50*/  BSYNC B1 ;  /* 0x0000000000017941 */ /* 0x000fea0003800000 */
.L_x_68:
        /* <DEDUP_REMOVED lines=9> */
.L_x_71:
[----:B------:R-:W-:Y:S05]  /*2ff0*/  BSYNC B1 ;  /* 0x0000000000017941 */ /* 0x000fea0003800000 */
.L_x_70:
        /* <DEDUP_REMOVED lines=9> */
.L_x_73:
[----:B------:R-:W-:Y:S05]  /*3090*/  BSYNC B1 ;  /* 0x0000000000017941 */ /* 0x000fea0003800000 */
.L_x_72:
        /* <DEDUP_REMOVED lines=10> */
.L_x_75:
[----:B------:R-:W-:Y:S05]  /*3140*/  BSYNC B1 ;  /* 0x0000000000017941 */ /* 0x000fea0003800000 */
.L_x_74:
        /* <DEDUP_REMOVED lines=10> */
.L_x_77:
[----:B------:R-:W-:Y:S05]  /*31f0*/  BSYNC B1 ;  /* 0x0000000000017941 */ /* 0x000fea0003800000 */
.L_x_76:
        /* <DEDUP_REMOVED lines=9> */
.L_x_79:
[----:B------:R-:W-:Y:S05]  /*3290*/  BSYNC B1 ;  /* 0x0000000000017941 */ /* 0x000fea0003800000 */
.L_x_78:
        /* <DEDUP_REMOVED lines=9> */
.L_x_81:
[----:B------:R-:W-:Y:S05]  /*3330*/  BSYNC B1 ;  /* 0x0000000000017941 */ /* 0x000fea0003800000 */
.L_x_80:
        /* <DEDUP_REMOVED lines=10> */
.L_x_83:
[----:B------:R-:W-:Y:S05]  /*33e0*/  BSYNC B1 ;  /* 0x0000000000017941 */ /* 0x000fea0003800000 */
.L_x_82:
        /* <DEDUP_REMOVED lines=10> */
.L_x_85:
[----:B------:R-:W-:Y:S05]  /*3490*/  BSYNC B1 ;  /* 0x0000000000017941 */ /* 0x000fea0003800000 */
.L_x_84:
        /* <DEDUP_REMOVED lines=9> */
.L_x_87:
[----:B------:R-:W-:Y:S05]  /*3530*/  BSYNC B1 ;  /* 0x0000000000017941 */ /* 0x000fea0003800000 */
.L_x_86:
        /* <DEDUP_REMOVED lines=9> */
.L_x_89:
[----:B------:R-:W-:Y:S05]  /*35d0*/  BSYNC B1 ;  /* 0x0000000000017941 */ /* 0x000fea0003800000 */
.L_x_88:
        /* <DEDUP_REMOVED lines=10> */
.L_x_91:
[----:B------:R-:W-:Y:S05]  /*3680*/  BSYNC B1 ;  /* 0x0000000000017941 */ /* 0x000fea0003800000 */
.L_x_90:
        /* <DEDUP_REMOVED lines=10> */
.L_x_93:
[----:B------:R-:W-:Y:S05]  /*3730*/  BSYNC B1 ;  /* 0x0000000000017941 */ /* 0x000fea0003800000 */
.L_x_92:
        /* <DEDUP_REMOVED lines=9> */
.L_x_95:
[----:B------:R-:W-:Y:S05]  /*37d0*/  BSYNC B1 ;  /* 0x0000000000017941 */ /* 0x000fea0003800000 */
.L_x_94:
        /* <DEDUP_REMOVED lines=9> */
.L_x_97:
[----:B------:R-:W-:Y:S05]  /*3870*/  BSYNC B1 ;  /* 0x0000000000017941 */ /* 0x000fea0003800000 */
.L_x_96:
        /* <DEDUP_REMOVED lines=10> */
.L_x_99:
[----:B------:R-:W-:Y:S05]  /*3920*/  BSYNC B1 ;  /* 0x0000000000017941 */ /* 0x000fea0003800000 */
.L_x_98:
        /* <DEDUP_REMOVED lines=10> */
.L_x_101:
[----:B------:R-:W-:Y:S05]  /*39d0*/  BSYNC B1 ;  /* 0x0000000000017941 */ /* 0x000fea0003800000 */
.L_x_100:
        /* <DEDUP_REMOVED lines=9> */
.L_x_103:
[----:B------:R-:W-:Y:S05]  /*3a70*/  BSYNC B1 ;  /* 0x0000000000017941 */ /* 0x000fea0003800000 */
.L_x_102:
        /* <DEDUP_REMOVED lines=9> */
.L_x_105:
[----:B------:R-:W-:Y:S05]  /*3b10*/  BSYNC B1 ;  /* 0x0000000000017941 */ /* 0x000fea0003800000 */
.L_x_104:
        /* <DEDUP_REMOVED lines=10> */
.L_x_107:
[----:B------:R-:W-:Y:S05]  /*3bc0*/  BSYNC B1 ;  /* 0x0000000000017941 */ /* 0x000fea0003800000 */
.L_x_106:
        /* <DEDUP_REMOVED lines=10> */
.L_x_109:
[----:B------:R-:W-:Y:S05]  /*3c70*/  BSYNC B1 ;  /* 0x0000000000017941 */ /* 0x000fea0003800000 */
.L_x_108:
        /* <DEDUP_REMOVED lines=9> */
.L_x_111:
[----:B------:R-:W-:Y:S05]  /*3d10*/  BSYNC B1 ;  /* 0x0000000000017941 */ /* 0x000fea0003800000 */
.L_x_110:
        /* <DEDUP_REMOVED lines=9> */
.L_x_113:
[----:B------:R-:W-:Y:S05]  /*3db0*/  BSYNC B1 ;  /* 0x0000000000017941 */ /* 0x000fea0003800000 */
.L_x_112:
        /* <DEDUP_REMOVED lines=10> */
.L_x_115:
[----:B------:R-:W-:Y:S05]  /*3e60*/  BSYNC B1 ;  /* 0x0000000000017941 */ /* 0x000fea0003800000 */
.L_x_114:
        /* <DEDUP_REMOVED lines=10> */
.L_x_117:
[----:B------:R-:W-:Y:S05]  /*3f10*/  BSYNC B1 ;  /* 0x0000000000017941 */ /* 0x000fea0003800000 */
.L_x_116:
        /* <DEDUP_REMOVED lines=9> */
.L_x_119:
[----:B------:R-:W-:Y:S05]  /*3fb0*/  BSYNC B1 ;  /* 0x0000000000017941 */ /* 0x000fea0003800000 */
.L_x_118:
        /* <DEDUP_REMOVED lines=9> */
.L_x_121:
[----:B------:R-:W-:Y:S05]  /*4050*/  BSYNC B1 ;  /* 0x0000000000017941 */ /* 0x000fea0003800000 */
.L_x_120:
        /* <DEDUP_REMOVED lines=10> */
.L_x_123:
[----:B------:R-:W-:Y:S05]  /*4100*/  BSYNC B1 ;  /* 0x0000000000017941 */ /* 0x000fea0003800000 */
.L_x_122:
        /* <DEDUP_REMOVED lines=10> */
.L_x_125:
[----:B------:R-:W-:Y:S05]  /*41b0*/  BSYNC B1 ;  /* 0x0000000000017941 */ /* 0x000fea0003800000 */
.L_x_124:
        /* <DEDUP_REMOVED lines=9> */
.L_x_127:
[----:B------:R-:W-:Y:S05]  /*4250*/  BSYNC B1 ;  /* 0x0000000000017941 */ /* 0x000fea0003800000 */
.L_x_126:
        /* <DEDUP_REMOVED lines=9> */
.L_x_129:
[----:B------:R-:W-:Y:S05]  /*42f0*/  BSYNC B1 ;  /* 0x0000000000017941 */ /* 0x000fea0003800000 */
.L_x_128:
        /* <DEDUP_REMOVED lines=10> */
.L_x_131:
[----:B------:R-:W-:Y:S05]  /*43a0*/  BSYNC B1 ;  /* 0x0000000000017941 */ /* 0x000fea0003800000 */
.L_x_130:
        /* <DEDUP_REMOVED lines=10> */
.L_x_133:
[----:B------:R-:W-:Y:S05]  /*4450*/  BSYNC B1 ;  /* 0x0000000000017941 */ /* 0x000fea0003800000 */
.L_x_132:
        /* <DEDUP_REMOVED lines=9> */
.L_x_135:
[----:B------:R-:W-:Y:S05]  /*44f0*/  BSYNC B1 ;  /* 0x0000000000017941 */ /* 0x000fea0003800000 */
.L_x_134:
        /* <DEDUP_REMOVED lines=9> */
.L_x_137:
[----:B------:R-:W-:Y:S05]  /*4590*/  BSYNC B1 ;  /* 0x0000000000017941 */ /* 0x000fea0003800000 */
.L_x_136:
        /* <DEDUP_REMOVED lines=10> */
.L_x_139:
[----:B------:R-:W-:Y:S05]  /*4640*/  BSYNC B1 ;  /* 0x0000000000017941 */ /* 0x000fea0003800000 */
.L_x_138:
        /* <DEDUP_REMOVED lines=10> */
.L_x_141:
[----:B------:R-:W-:Y:S05]  /*46f0*/  BSYNC B1 ;  /* 0x0000000000017941 */ /* 0x000fea0003800000 */
.L_x_140:
        /* <DEDUP_REMOVED lines=9> */
.L_x_143:
[----:B------:R-:W-:Y:S05]  /*4790*/  BSYNC B1 ;  /* 0x0000000000017941 */ /* 0x000fea0003800000 */
.L_x_142:
        /* <DEDUP_REMOVED lines=9> */
.L_x_145:
[----:B------:R-:W-:Y:S05]  /*4830*/  BSYNC B1 ;  /* 0x0000000000017941 */ /* 0x000fea0003800000 */
.L_x_144:
        /* <DEDUP_REMOVED lines=10> */
.L_x_147:
[----:B------:R-:W-:Y:S05]  /*48e0*/  BSYNC B1 ;  /* 0x0000000000017941 */ /* 0x000fea0003800000 */
.L_x_146:
        /* <DEDUP_REMOVED lines=10> */
.L_x_149:
[----:B------:R-:W-:Y:S05]  /*4990*/  BSYNC B1 ;  /* 0x0000000000017941 */ /* 0x000fea0003800000 */
.L_x_148:
        /* <DEDUP_REMOVED lines=9> */
.L_x_151:
[----:B------:R-:W-:Y:S05]  /*4a30*/  BSYNC B1 ;  /* 0x0000000000017941 */ /* 0x000fea0003800000 */
.L_x_150:
        /* <DEDUP_REMOVED lines=9> */
.L_x_153:
[----:B------:R-:W-:Y:S05]  /*4ad0*/  BSYNC B1 ;  /* 0x0000000000017941 */ /* 0x000fea0003800000 */
.L_x_152:
        /* <DEDUP_REMOVED lines=10> */
.L_x_155:
[----:B------:R-:W-:Y:S05]  /*4b80*/  BSYNC B1 ;  /* 0x0000000000017941 */ /* 0x000fea0003800000 */
.L_x_154:
        /* <DEDUP_REMOVED lines=10> */
.L_x_157:
[----:B------:R-:W-:Y:S05]  /*4c30*/  BSYNC B1 ;  /* 0x0000000000017941 */ /* 0x000fea0003800000 */
.L_x_156:
        /* <DEDUP_REMOVED lines=9> */
.L_x_159:
[----:B------:R-:W-:Y:S05]  /*4cd0*/  BSYNC B1 ;  /* 0x0000000000017941 */ /* 0x000fea0003800000 */
.L_x_158:
        /* <DEDUP_REMOVED lines=9> */
.L_x_161:
[----:B------:R-:W-:Y:S05]  /*4d70*/  BSYNC B1 ;  /* 0x0000000000017941 */ /* 0x000fea0003800000 */
.L_x_160:
        /* <DEDUP_REMOVED lines=10> */
.L_x_163:
[----:B------:R-:W-:Y:S05]  /*4e20*/  BSYNC B1 ;  /* 0x0000000000017941 */ /* 0x000fea0003800000 */
.L_x_162:
        /* <DEDUP_REMOVED lines=10> */
.L_x_165:
[----:B------:R-:W-:Y:S05]  /*4ed0*/  BSYNC B1 ;  /* 0x0000000000017941 */ /* 0x000fea0003800000 */
.L_x_164:
        /* <DEDUP_REMOVED lines=9> */
.L_x_167:
[----:B------:R-:W-:Y:S05]  /*4f70*/  BSYNC B1 ;  /* 0x0000000000017941 */ /* 0x000fea0003800000 */
.L_x_166:
        /* <DEDUP_REMOVED lines=9> */
.L_x_169:
[----:B------:R-:W-:Y:S05]  /*5010*/  BSYNC B1 ;  /* 0x0000000000017941 */ /* 0x000fea0003800000 */
.L_x_168:
        /* <DEDUP_REMOVED lines=10> */
.L_x_171:
[----:B------:R-:W-:Y:S05]  /*50c0*/  BSYNC B1 ;  /* 0x0000000000017941 */ /* 0x000fea0003800000 */
.L_x_170:
        /* <DEDUP_REMOVED lines=10> */
.L_x_173:
[----:B------:R-:W-:Y:S05]  /*5170*/  BSYNC B1 ;  /* 0x0000000000017941 */ /* 0x000fea0003800000 */
.L_x_172:
        /* <DEDUP_REMOVED lines=9> */
.L_x_175:
[----:B------:R-:W-:Y:S05]  /*5210*/  BSYNC B1 ;  /* 0x0000000000017941 */ /* 0x000fea0003800000 */
.L_x_174:
        /* <DEDUP_REMOVED lines=9> */
.L_x_177:
[----:B------:R-:W-:Y:S05]  /*52b0*/  BSYNC B1 ;  /* 0x0000000000017941 */ /* 0x000fea0003800000 */
.L_x_176:
        /* <DEDUP_REMOVED lines=10> */
.L_x_179:
[----:B------:R-:W-:Y:S05]  /*5360*/  BSYNC B1 ;  /* 0x0000000000017941 */ /* 0x000fea0003800000 */
.L_x_178:
        /* <DEDUP_REMOVED lines=10> */
.L_x_181:
[----:B------:R-:W-:Y:S05]  /*5410*/  BSYNC B1 ;  /* 0x0000000000017941 */ /* 0x000fea0003800000 */
.L_x_180:
        /* <DEDUP_REMOVED lines=9> */
.L_x_183:
[----:B------:R-:W-:Y:S05]  /*54b0*/  BSYNC B1 ;  /* 0x0000000000017941 */ /* 0x000fea0003800000 */
.L_x_182:
        /* <DEDUP_REMOVED lines=9> */
.L_x_185:
[----:B------:R-:W-:Y:S05]  /*5550*/  BSYNC B1 ;  /* 0x0000000000017941 */ /* 0x000fea0003800000 */
.L_x_184:
        /* <DEDUP_REMOVED lines=10> */
.L_x_187:
[----:B------:R-:W-:Y:S05]  /*5600*/  BSYNC B1 ;  /* 0x0000000000017941 */ /* 0x000fea0003800000 */
.L_x_186:
        /* <DEDUP_REMOVED lines=10> */
.L_x_189:
[----:B------:R-:W-:Y:S05]  /*56b0*/  BSYNC B1 ;  /* 0x0000000000017941 */ /* 0x000fea0003800000 */
.L_x_188:
        /* <DEDUP_REMOVED lines=9> */
.L_x_191:
[----:B------:R-:W-:Y:S05]  /*5750*/  BSYNC B1 ;  /* 0x0000000000017941 */ /* 0x000fea0003800000 */
.L_x_190:
        /* <DEDUP_REMOVED lines=9> */
.L_x_193:
[----:B------:R-:W-:Y:S05]  /*57f0*/  BSYNC B1 ;  /* 0x0000000000017941 */ /* 0x000fea0003800000 */
.L_x_192:
        /* <DEDUP_REMOVED lines=10> */
.L_x_195:
[----:B------:R-:W-:Y:S05]  /*58a0*/  BSYNC B1 ;  /* 0x0000000000017941 */ /* 0x000fea0003800000 */
.L_x_194:
        /* <DEDUP_REMOVED lines=10> */
.L_x_197:
[----:B------:R-:W-:Y:S05]  /*5950*/  BSYNC B1 ;  /* 0x0000000000017941 */ /* 0x000fea0003800000 */
.L_x_196:
        /* <DEDUP_REMOVED lines=9> */
.L_x_199:
[----:B------:R-:W-:Y:S05]  /*59f0*/  BSYNC B1 ;  /* 0x0000000000017941 */ /* 0x000fea0003800000 */
.L_x_198:
        /* <DEDUP_REMOVED lines=9> */
.L_x_201:
[----:B------:R-:W-:Y:S05]  /*5a90*/  BSYNC B1 ;  /* 0x0000000000017941 */ /* 0x000fea0003800000 */
.L_x_200:
        /* <DEDUP_REMOVED lines=10> */
.L_x_203:
[----:B------:R-:W-:Y:S05]  /*5b40*/  BSYNC B1 ;  /* 0x0000000000017941 */ /* 0x000fea0003800000 */
.L_x_202:
        /* <DEDUP_REMOVED lines=10> */
.L_x_205:
[----:B------:R-:W-:Y:S05]  /*5bf0*/  BSYNC B1 ;  /* 0x0000000000017941 */ /* 0x000fea0003800000 */
.L_x_204:
        /* <DEDUP_REMOVED lines=9> */
.L_x_207:
[----:B------:R-:W-:Y:S05]  /*5c90*/  BSYNC B1 ;  /* 0x0000000000017941 */ /* 0x000fea0003800000 */
.L_x_206:
        /* <DEDUP_REMOVED lines=9> */
.L_x_209:
[----:B------:R-:W-:Y:S05]  /*5d30*/  BSYNC B1 ;  /* 0x0000000000017941 */ /* 0x000fea0003800000 */
.L_x_208:
        /* <DEDUP_REMOVED lines=10> */
.L_x_211:
[----:B------:R-:W-:Y:S05]  /*5de0*/  BSYNC B1 ;  /* 0x0000000000017941 */ /* 0x000fea0003800000 */
.L_x_210:
        /* <DEDUP_REMOVED lines=10> */
.L_x_213:
[----:B------:R-:W-:Y:S05]  /*5e90*/  BSYNC B1 ;  /* 0x0000000000017941 */ /* 0x000fea0003800000 */
.L_x_212:
        /* <DEDUP_REMOVED lines=9> */
.L_x_215:
[----:B------:R-:W-:Y:S05]  /*5f30*/  BSYNC B1 ;  /* 0x0000000000017941 */ /* 0x000fea0003800000 */
.L_x_214:
        /* <DEDUP_REMOVED lines=9> */
.L_x_217:
[----:B------:R-:W-:Y:S05]  /*5fd0*/  BSYNC B1 ;  /* 0x0000000000017941 */ /* 0x000fea0003800000 */
.L_x_216:
        /* <DEDUP_REMOVED lines=10> */
.L_x_219:
[----:B------:R-:W-:Y:S05]  /*6080*/  BSYNC B1 ;  /* 0x0000000000017941 */ /* 0x000fea0003800000 */
.L_x_218:
        /* <DEDUP_REMOVED lines=10> */
.L_x_221:
[----:B------:R-:W-:Y:S05]  /*6130*/  BSYNC B1 ;  /* 0x0000000000017941 */ /* 0x000fea0003800000 */
.L_x_220:
        /* <DEDUP_REMOVED lines=9> */
.L_x_223:
[----:B------:R-:W-:Y:S05]  /*61d0*/  BSYNC B1 ;  /* 0x0000000000017941 */ /* 0x000fea0003800000 */
.L_x_222:
        /* <DEDUP_REMOVED lines=9> */
.L_x_225:
[----:B------:R-:W-:Y:S05]  /*6270*/  BSYNC B1 ;  /* 0x0000000000017941 */ /* 0x000fea0003800000 */
.L_x_224:
        /* <DEDUP_REMOVED lines=10> */
.L_x_227:
[----:B------:R-:W-:Y:S05]  /*6320*/  BSYNC B1 ;  /* 0x0000000000017941 */ /* 0x000fea0003800000 */
.L_x_226:
        /* <DEDUP_REMOVED lines=10> */
.L_x_229:
[----:B------:R-:W-:Y:S05]  /*63d0*/  BSYNC B1 ;  /* 0x0000000000017941 */ /* 0x000fea0003800000 */
.L_x_228:
        /* <DEDUP_REMOVED lines=9> */
.L_x_231:
[----:B------:R-:W-:Y:S05]  /*6470*/  BSYNC B1 ;  /* 0x0000000000017941 */ /* 0x000fea0003800000 */
.L_x_230:
        /* <DEDUP_REMOVED lines=9> */
.L_x_233:
[----:B------:R-:W-:Y:S05]  /*6510*/  BSYNC B1 ;  /* 0x0000000000017941 */ /* 0x000fea0003800000 */
.L_x_232:
        /* <DEDUP_REMOVED lines=10> */
.L_x_235:
[----:B------:R-:W-:Y:S05]  /*65c0*/  BSYNC B1 ;  /* 0x0000000000017941 */ /* 0x000fea0003800000 */
.L_x_234:
        /* <DEDUP_REMOVED lines=10> */
.L_x_237:
[----:B------:R-:W-:Y:S05]  /*6670*/  BSYNC B1 ;  /* 0x0000000000017941 */ /* 0x000fea0003800000 */
.L_x_236:
        /* <DEDUP_REMOVED lines=9> */
.L_x_239:
[----:B------:R-:W-:Y:S05]  /*6710*/  BSYNC B1 ;  /* 0x0000000000017941 */ /* 0x000fea0003800000 */
.L_x_238:
        /* <DEDUP_REMOVED lines=9> */
.L_x_241:
[----:B------:R-:W-:Y:S05]  /*67b0*/  BSYNC B1 ;  /* 0x0000000000017941 */ /* 0x000fea0003800000 */
.L_x_240:
        /* <DEDUP_REMOVED lines=10> */
.L_x_243:
[----:B------:R-:W-:Y:S05]  /*6860*/  BSYNC B1 ;  /* 0x0000000000017941 */ /* 0x000fea0003800000 */
.L_x_242:
        /* <DEDUP_REMOVED lines=10> */
.L_x_245:
[----:B------:R-:W-:Y:S05]  /*6910*/  BSYNC B1 ;  /* 0x0000000000017941 */ /* 0x000fea0003800000 */
.L_x_244:
        /* <DEDUP_REMOVED lines=9> */
.L_x_247:
[----:B------:R-:W-:Y:S05]  /*69b0*/  BSYNC B1 ;  /* 0x0000000000017941 */ /* 0x000fea0003800000 */
.L_x_246:
        /* <DEDUP_REMOVED lines=9> */
.L_x_249:
[----:B------:R-:W-:Y:S05]  /*6a50*/  BSYNC B1 ;  /* 0x0000000000017941 */ /* 0x000fea0003800000 */
.L_x_248:
        /* <DEDUP_REMOVED lines=10> */
.L_x_251:
[----:B------:R-:W-:Y:S05]  /*6b00*/  BSYNC B1 ;  /* 0x0000000000017941 */ /* 0x000fea0003800000 */
.L_x_250:
        /* <DEDUP_REMOVED lines=10> */
.L_x_253:
[----:B------:R-:W-:Y:S05]  /*6bb0*/  BSYNC B1 ;  /* 0x0000000000017941 */ /* 0x000fea0003800000 */
.L_x_252:
        /* <DEDUP_REMOVED lines=9> */
.L_x_255:
[----:B------:R-:W-:Y:S05]  /*6c50*/  BSYNC B1 ;  /* 0x0000000000017941 */ /* 0x000fea0003800000 */
.L_x_254:
        /* <DEDUP_REMOVED lines=9> */
.L_x_257:
[----:B------:R-:W-:Y:S05]  /*6cf0*/  BSYNC B1 ;  /* 0x0000000000017941 */ /* 0x000fea0003800000 */
.L_x_256:
        /* <DEDUP_REMOVED lines=10> */
.L_x_259:
[----:B------:R-:W-:Y:S05]  /*6da0*/  BSYNC B1 ;  /* 0x0000000000017941 */ /* 0x000fea0003800000 */
.L_x_258:
        /* <DEDUP_REMOVED lines=10> */
.L_x_261:
[----:B------:R-:W-:Y:S05]  /*6e50*/  BSYNC B1 ;  /* 0x0000000000017941 */ /* 0x000fea0003800000 */
.L_x_260:
        /* <DEDUP_REMOVED lines=9> */
.L_x_263:
[----:B------:R-:W-:Y:S05]  /*6ef0*/  BSYNC B1 ;  /* 0x0000000000017941 */ /* 0x000fea0003800000 */
.L_x_262:
        /* <DEDUP_REMOVED lines=9> */
.L_x_265:
[----:B------:R-:W-:Y:S05]  /*6f90*/  BSYNC B1 ;  /* 0x0000000000017941 */ /* 0x000fea0003800000 */
.L_x_264:
        /* <DEDUP_REMOVED lines=10> */
.L_x_267:
[----:B------:R-:W-:Y:S05]  /*7040*/  BSYNC B1 ;  /* 0x0000000000017941 */ /* 0x000fea0003800000 */
.L_x_266:
        /* <DEDUP_REMOVED lines=10> */
.L_x_269:
[----:B------:R-:W-:Y:S05]  /*70f0*/  BSYNC B1 ;  /* 0x0000000000017941 */ /* 0x000fea0003800000 */
.L_x_268:
        /* <DEDUP_REMOVED lines=9> */
.L_x_271:
[----:B------:R-:W-:Y:S05]  /*7190*/  BSYNC B1 ;  /* 0x0000000000017941 */ /* 0x000fea0003800000 */
.L_x_270:
        /* <DEDUP_REMOVED lines=9> */
.L_x_273:
[----:B------:R-:W-:Y:S05]  /*7230*/  BSYNC B1 ;  /* 0x0000000000017941 */ /* 0x000fea0003800000 */
.L_x_272:
        /* <DEDUP_REMOVED lines=10> */
.L_x_275:
[----:B------:R-:W-:Y:S05]  /*72e0*/  BSYNC B1 ;  /* 0x0000000000017941 */ /* 0x000fea0003800000 */
.L_x_274:
        /* <DEDUP_REMOVED lines=10> */
.L_x_277:
[----:B------:R-:W-:Y:S05]  /*7390*/  BSYNC B1 ;  /* 0x0000000000017941 */ /* 0x000fea0003800000 */
.L_x_276:
        /* <DEDUP_REMOVED lines=9> */
.L_x_279:
[----:B------:R-:W-:Y:S05]  /*7430*/  BSYNC B1 ;  /* 0x0000000000017941 */ /* 0x000fea0003800000 */
.L_x_278:
        /* <DEDUP_REMOVED lines=9> */
.L_x_281:
[----:B------:R-:W-:Y:S05]  /*74d0*/  BSYNC B1 ;  /* 0x0000000000017941 */ /* 0x000fea0003800000 */
.L_x_280:
        /* <DEDUP_REMOVED lines=10> */
.L_x_283:
[----:B------:R-:W-:Y:S05]  /*7580*/  BSYNC B1 ;  /* 0x0000000000017941 */ /* 0x000fea0003800000 */
.L_x_282:
        /* <DEDUP_REMOVED lines=10> */
.L_x_285:
[----:B------:R-:W-:Y:S05]  /*7630*/  BSYNC B1 ;  /* 0x0000000000017941 */ /* 0x000fea0003800000 */
.L_x_284:
        /* <DEDUP_REMOVED lines=9> */
.L_x_287:
[----:B------:R-:W-:Y:S05]  /*76d0*/  BSYNC B1 ;  /* 0x0000000000017941 */ /* 0x000fea0003800000 */
.L_x_286:
[----:B0----5:R-:W-:Y:S01]  /*76e0*/  HADD2.F32 R0, -RZ, R19.H0_H0 ;  /* 0x20000013ff007230 */ /* 0x021fe20000004100 */
[----:B------:R-:W-:Y:S01]  /*76f0*/  ISETP.GT.AND P0, PT, R3, 0x8, P0 ;  /* 0x000000080300780c */ /* 0x000fe20000704270 */
[----:B------:R-:W-:Y:S01]  /*7700*/  @P1 IMAD.MOV.U32 R4, RZ, RZ, R10 ;  /* 0x000000ffff041224 */ /* 0x000fe200078e000a */
[----:B------:R-:W-:Y:S02]  /*7710*/  BSSY B1, `(.L_x_288) ;  /* 0x0000009000017945 */ /* 0x000fe40003800000 */
[----:B------:R-:W-:-:S04]  /*7720*/  FMUL R5, R0, R155 ;  /* 0x0000009b00057220 */ /* 0x000fc80000400000 */
[----:B------:R-:W-:-:S05]  /*7730*/  FFMA R5, R150, R154, R5 ;  /* 0x0000009a96057223 */ /* 0x000fca0000000005 */
[----:B------:R-:W-:-:S04]  /*7740*/  F2FP.F16.F32.PACK_AB R5, RZ, R5 ;  /* 0x00000005ff05723e */ /* 0x000fc800000000ff */
[----:B------:R-:W-:Y:S01]  /*7750*/  PRMT R2, R5, 0x7610, R2 ;  /* 0x0000761005027816 */ /* 0x000fe20000000002 */
[----:B------:R-:W-:-:S05]  /*7760*/  @P1 IMAD.MOV.U32 R5, RZ, RZ, R11 ;  /* 0x000000ffff051224 */ /* 0x000fca00078e000b */
[----:B------:R0:W-:Y:S01]  /*7770*/  @P1 STG.E.U16 desc[UR36][R4.64+0x1f0], R2 ;  /* 0x0001f00204001986 */ /* 0x0001e2000c101524 */
[----:B------:R-:W-:Y:S05]  /*7780*/  @!P0 BRA `(.L_x_289) ;  /* 0x0000000000048947 */ /* 0x000fea0003800000 */
[----:B------:R0:W5:Y:S02]  /*7790*/  LDG.E.LTC128B.U16 R19, desc[UR36][R8.64+0x1f2] ;  /* 0x0001f22408137981 */ /* 0x000164000c1e1520 */
.L_x_289:
[----:B------:R-:W-:Y:S05]  /*77a0*/  BSYNC B1 ;  /* 0x0000000000017941 */ /* 0x000fea0003800000 */
.L_x_288:
[----:B------:R-:W-:Y:S05]  /*77b0*/  @!P0 BRA `(.L_x_290) ;  /* 0x0000002400488947 */ /* 0x000fea0003800000 */
[----:B-----5:R-:W-:-:S05]  /*77c0*/  HADD2.F32 R0, -RZ, R19.H0_H0 ;  /* 0x20000013ff007230 */ /* 0x020fca0000004100 */
[----:B------:R-:W-:-:S04]  /*77d0*/  FMUL R0, R0, R155 ;  /* 0x0000009b00007220 */ /* 0x000fc80000400000 */
[----:B------:R-:W-:-:S05]  /*77e0*/  FFMA R0, R151, R154, R0 ;  /* 0x0000009a97007223 */ /* 0x000fca0000000000 */
[----:B------:R-:W-:-:S05]  /*77f0*/  F2FP.F16.F32.PACK_AB R0, RZ, R0 ;  /* 0x00000000ff00723e */ /* 0x000fca00000000ff */
[----:B------:R0:W-:Y:S01]  /*7800*/  STG.E.U16 desc[UR36][R10.64+0x1f2], R0 ;  /* 0x0001f2000a007986 */ /* 0x0001e2000c101524 */
[----:B------:R-:W-:Y:S05]  /*7810*/  BRA `(.L_x_290) ;  /* 0x0000002400307947 */ /* 0x000fea0003800000 */
.L_x_37:
[----:B------:R-:W-:Y:S01]  /*7820*/  ISETP.GT.AND P0, PT, R0, 0x1, PT ;  /* 0x000000010000780c */ /* 0x000fe20003f04270 */
[----:B------:R-:W-:Y:S01]  /*7830*/  ULDC.64 UR4, c[0x0][0x5c0] ;  /* 0x0001700000047ab9 */ /* 0x000fe20000000a00 */
[-C--:B------:R-:W-:Y:S01]  /*7840*/  FMUL R24, R24, R154.reuse ;  /* 0x0000009a18187220 */ /* 0x080fe20000400000 */
[-C--:B------:R-:W-:Y:S01]  /*7850*/  FMUL R25, R25, R154.reuse ;  /* 0x0000009a19197220 */ /* 0x080fe20000400000 */
[----:B------:R-:W-:Y:S01]  /*7860*/  ISETP.GT.AND P3, PT, R3, RZ, P0 ;  /* 0x000000ff0300720c */ /* 0x000fe20000764270 */
[-C--:B------:R-:W-:Y:S01]  /*7870*/  FMUL R26, R26, R154.reuse ;  /* 0x0000009a1a1a7220 */ /* 0x080fe20000400000 */
[----:B------:R-:W-:Y:S01]  /*7880*/  LEA R4, P4, R6, UR4, 0x1 ;  /* 0x0000000406047c11 */ /* 0x000fe2000f8808ff */
[----:B------:R-:W-:Y:S01]  /*7890*/  FMUL R27, R27, R154 ;  /* 0x0000009a1b1b7220 */ /* 0x000fe20000400000 */
[----:B------:R-:W-:Y:S01]  /*78a0*/  F2FP.F16.F32.PACK_AB R24, RZ, R24 ;  /* 0x00000018ff18723e */ /* 0x000fe200000000ff */
[-C--:B------:R-:W-:Y:S01]  /*78b0*/  FMUL R28, R28, R154.reuse ;  /* 0x0000009a1c1c7220 */ /* 0x080fe20000400000 */
[----:B------:R-:W-:Y:S01]  /*78c0*/  LEA.HI.X R5, R6, UR5, R179, 0x1, P4 ;  /* 0x0000000506057c11 */ /* 0x000fe2000a0f0cb3 */
[-C--:B------:R-:W-:Y:S01]  /*78d0*/  FMUL R29, R29, R154.reuse ;  /* 0x0000009a1d1d7220 */ /* 0x080fe20000400000 */
[----:B------:R-:W-:Y:S01]  /*78e0*/  F2FP.F16.F32.PACK_AB R25, RZ, R25 ;  /* 0x00000019ff19723e */ /* 0x000fe200000000ff */
[-C--:B------:R-:W-:Y:S01]  /*78f0*/  FMUL R30, R30, R154.reuse ;  /* 0x0000009a1e1e7220 */ /* 0x080fe20000400000 */
[----:B------:R-:W-:Y:S01]  /*7900*/  SHF.L.U64.HI R11, R10, 0x4, R11 ;  /* 0x000000040a0b7819 */ /* 0x000fe2000001020b */
[----:B------:R-:W-:Y:S01]  /*7910*/  @P1 STG.E.U16 desc[UR36][R4.64], R24 ;  /* 0x0000001804001986 */ /* 0x000fe2000c101524 */
[----:B------:R-:W-:Y:S01]  /*7920*/  ISETP.GT.AND P1, PT, R0, 0x8, PT ;  /* 0x000000080000780c */ /* 0x000fe20003f24270 */
[----:B------:R-:W-:Y:S01]  /*7930*/  FMUL R31, R31, R154 ;  /* 0x0000009a1f1f7220 */ /* 0x000fe20000400000 */
[C---:B------:R-:W-:Y:S01]  /*7940*/  ISETP.GT.AND P4, PT, R3.reuse, 0x8, P0 ;  /* 0x000000080300780c */ /* 0x040fe20000784270 */
[----:B------:R-:W-:Y:S01]  /*7950*/  @P3 STG.E.U16 desc[UR36][R4.64+0x2], R25 ;  /* 0x0000021904003986 */ /* 0x000fe2000c101524 */
[----:B------:R-:W-:Y:S01]  /*7960*/  LEA R6, P3, R10, R4, 0x4 ;  /* 0x000000040a067211 */ /* 0x000fe200078620ff */
[-C--:B------:R-:W-:Y:S01]  /*7970*/  FMUL R32, R32, R154.reuse ;  /* 0x0000009a20207220 */ /* 0x080fe20000400000 */
[----:B------:R-:W-:Y:S01]  /*7980*/  ISETP.GT.AND P2, PT, R3, 0x8, P2 ;  /* 0x000000080300780c */ /* 0x000fe20001744270 */
[-C--:B------:R-:W-:Y:S01]  /*7990*/  FMUL R33, R33, R154.reuse ;  /* 0x0000009a21217220 */ /* 0x080fe20000400000 */
[----:B------:R-:W-:Y:S01]  /*79a0*/  ISETP.GT.AND P0, PT, R0, 0x9, PT ;  /* 0x000000090000780c */ /* 0x000fe20003f04270 */
[----:B------:R-:W-:Y:S01]  /*79b0*/  IMAD.X R7, R11, 0x1, R5, P3 ;  /* 0x000000010b077824 */ /* 0x000fe200018e0605 */
[C---:B------:R-:W-:Y:S01]  /*79c0*/  ISETP.GT.AND P5, PT, R3.reuse, RZ, P1 ;  /* 0x000000ff0300720c */ /* 0x040fe20000fa4270 */
[-C--:B------:R-:W-:Y:S01]  /*79d0*/  FMUL R34, R34, R154.reuse ;  /* 0x0000009a22227220 */ /* 0x080fe20000400000 */
[----:B------:R-:W-:Y:S01]  /*79e0*/  ISETP.GT.AND P3, PT, R3, RZ, P0 ;  /* 0x000000ff0300720c */ /* 0x000fe20000764270 */
[----:B------:R-:W-:Y:S01]  /*79f0*/  FMUL R35, R35, R154 ;  /* 0x0000009a23237220 */ /* 0x000fe20000400000 */
[----:B------:R-:W-:Y:S01]  /*7a00*/  F2FP.F16.F32.PACK_AB R26, RZ, R26 ;  /* 0x0000001aff1a723e */ /* 0x000fe200000000ff */
[-C--:B------:R-:W-:Y:S01]  /*7a10*/  FMUL R36, R36, R154.reuse ;  /* 0x0000009a24247220 */ /* 0x080fe20000400000 */
[----:B------:R-:W-:Y:S01]  /*7a20*/  F2FP.F16.F32.PACK_AB R27, RZ, R27 ;  /* 0x0000001bff1b723e */ /* 0x000fe200000000ff */
[----:B------:R-:W-:Y:S01]  /*7a30*/  FMUL R37, R37, R154 ;  /* 0x0000009a25257220 */ /* 0x000fe20000400000 */
[----:B------:R-:W-:Y:S01]  /*7a40*/  F2FP.F16.F32.PACK_AB R28, RZ, R28 ;  /* 0x0000001cff1c723e */ /* 0x000fe200000000ff */
[----:B------:R-:W-:Y:S01]  /*7a50*/  @P2 STG.E.U16 desc[UR36][R6.64], R26 ;  /* 0x0000001a06002986 */ /* 0x000fe2000c101524 */
[----:B------:R-:W-:Y:S01]  /*7a60*/  F2FP.F16.F32.PACK_AB R29, RZ, R29 ;  /* 0x0000001dff1d723e */ /* 0x000fe200000000ff */
[-C--:B------:R-:W-:Y:S01]  /*7a70*/  FMUL R38, R38, R154.reuse ;  /* 0x0000009a26267220 */ /* 0x080fe20000400000 */
[----:B------:R-:W-:Y:S01]  /*7a80*/  ISETP.GT.AND P2, PT, R3, 0x8, P1 ;  /* 0x000000080300780c */ /* 0x000fe20000f44270 */
[----:B------:R-:W-:Y:S01]  /*7a90*/  @P4 STG.E.U16 desc[UR36][R6.64+0x2], R27 ;  /* 0x0000021b06004986 */ /* 0x000fe2000c101524 */
[----:B------:R-:W-:Y:S01]  /*7aa0*/  ISETP.GT.AND P1, PT, R0, 0x10, PT ;  /* 0x000000100000780c */ /* 0x000fe20003f24270 */
[----:B------:R-:W-:Y:S01]  /*7ab0*/  FMUL R39, R39, R154 ;  /* 0x0000009a27277220 */ /* 0x000fe20000400000 */
[----:B------:R-:W-:Y:S01]  /*7ac0*/  F2FP.F16.F32.PACK_AB R30, RZ, R30 ;  /* 0x0000001eff1e723e */ /* 0x000fe200000000ff */
[----:B------:R-:W-:Y:S01]  /*7ad0*/  @P5 STG.E.U16 desc[UR36][R4.64+0x10], R28 ;  /* 0x0000101c04005986 */ /* 0x000fe2000c101524 */
[C---:B------:R-:W-:Y:S01]  /*7ae0*/  ISETP.GT.AND P4, PT, R3.reuse, RZ, P1 ;  /* 0x000000ff0300720c */ /* 0x040fe20000f84270 */
[-C--:B------:R-:W-:Y:S01]  /*7af0*/  FMUL R40, R40, R154.reuse ;  /* 0x0000009a28287220 */ /* 0x080fe20000400000 */
[----:B------:R-:W-:Y:S01]  /*7b00*/  F2FP.F16.F32.PACK_AB R31, RZ, R31 ;  /* 0x0000001fff1f723e */ /* 0x000fe200000000ff */
[----:B------:R-:W-:Y:S01]  /*7b10*/  @P3 STG.E.U16 desc[UR36][R4.64+0x12], R29 ;  /* 0x0000121d04003986 */ /* 0x000fe2000c101524 */
[----:B------:R-:W-:Y:S01]  /*7b20*/  ISETP.GT.AND P3, PT, R3, 0x8, P0 ;  /* 0x000000080300780c */ /* 0x000fe20000764270 */
[----:B------:R-:W-:Y:S01]  /*7b30*/  FMUL R41, R41, R154 ;  /* 0x0000009a29297220 */ /* 0x000fe20000400000 */
[----:B------:R-:W-:Y:S01]  /*7b40*/  ISETP.GT.AND P0, PT, R0, 0x11, PT ;  /* 0x000000110000780c */ /* 0x000fe20003f04270 */
[----:B------:R-:W-:Y:S01]  /*7b50*/  @P2 STG.E.U16 desc[UR36][R6.64+0x10], R30 ;  /* 0x0000101e06002986 */ /* 0x000fe2000c101524 */
[----:B------:R-:W-:Y:S01]  /*7b60*/  F2FP.F16.F32.PACK_AB R32, RZ, R32 ;  /* 0x00000020ff20723e */ /* 0x000fe200000000ff */
[-C--:B------:R-:W-:Y:S01]  /*7b70*/  FMUL R42, R42, R154.reuse ;  /* 0x0000009a2a2a7220 */ /* 0x080fe20000400000 */
[----:B------:R-:W-:Y:S01]  /*7b80*/  ISETP.GT.AND P5, PT, R3, RZ, P0 ;  /* 0x000000ff0300720c */ /* 0x000fe200007a4270 */
[-C--:B------:R-:W-:Y:S01]  /*7b90*/  FMUL R43, R43, R154.reuse ;  /* 0x0000009a2b2b7220 */ /* 0x080fe20000400000 */
[----:B------:R-:W-:Y:S01]  /*7ba0*/  ISETP.GT.AND P2, PT, R3, 0x8, P1 ;  /* 0x000000080300780c */ /* 0x000fe20000f44270 */
[-C--:B------:R-:W-:Y:S01]  /*7bb0*/  FMUL R44, R44, R154.reuse ;  /* 0x0000009a2c2c7220 */ /* 0x080fe20000400000 */
[----:B------:R-:W-:Y:S01]  /*7bc0*/  ISETP.GT.AND P1, PT, R0, 0x18, PT ;  /* 0x000000180000780c */ /* 0x000fe20003f24270 */
[-C--:B------:R-:W-:Y:S01]  /*7bd0*/  FMUL R45, R45, R154.reuse ;  /* 0x0000009a2d2d7220 */ /* 0x080fe20000400000 */
[----:B------:R-:W-:Y:S01]  /*7be0*/  F2FP.F16.F32.PACK_AB R33, RZ, R33 ;  /* 0x00000021ff21723e */ /* 0x000fe200000000ff */
[----:B------:R-:W-:Y:S01]  /*7bf0*/  @P3 STG.E.U16 desc[UR36][R6.64+0x12], R31 ;  /* 0x0000121f06003986 */ /* 0x000fe2000c101524 */
[C---:B------:R-:W-:Y:S01]  /*7c00*/  ISETP.GT.AND P3, PT, R3.reuse, 0x8, P0 ;  /* 0x000000080300780c */ /* 0x040fe20000764270 */
[-C--:B------:R-:W-:Y:S01]  /*7c10*/  FMUL R46, R46, R154.reuse ;  /* 0x0000009a2e2e7220 */ /* 0x080fe20000400000 */
[----:B------:R-:W-:Y:S01]  /*7c20*/  ISETP.GT.AND P0, PT, R0, 0x19, PT ;  /* 0x000000190000780c */ /* 0x000fe20003f04270 */
[----:B------:R-:W-:Y:S01]  /*7c30*/  @P4 STG.E.U16 desc[UR36][R4.64+0x20], R32 ;  /* 0x0000202004004986 */ /* 0x000fe2000c101524 */
[----:B------:R-:W-:Y:S01]  /*7c40*/  ISETP.GT.AND P4, PT, R3, RZ, P1 ;  /* 0x000000ff0300720c */ /* 0x000fe20000f84270 */
[----:B------:R-:W-:Y:S01]  /*7c50*/  FMUL R47, R47, R154 ;  /* 0x0000009a2f2f7220 */ /* 0x000fe20000400000 */
[----:B------:R-:W-:Y:S01]  /*7c60*/  F2FP.F16.F32.PACK_AB R34, RZ, R34 ;  /* 0x00000022ff22723e */ /* 0x000fe200000000ff */
[----:B------:R-:W-:Y:S01]  /*7c70*/  @P5 STG.E.U16 desc[UR36][R4.64+0x22], R33 ;  /* 0x0000222104005986 */ /* 0x000fe2000c101524 */
[----:B------:R-:W-:Y:S01]  /*7c80*/  ISETP.GT.AND P5, PT, R3, RZ, P0 ;  /* 0x000000ff0300720c */ /* 0x000fe200007a4270 */
[----:B------:R-:W-:Y:S01]  /*7c90*/  FMUL R48, R48, R154 ;  /* 0x0000009a30307220 */ /* 0x000fe20000400000 */
[----:B------:R-:W-:Y:S01]  /*7ca0*/  F2FP.F16.F32.PACK_AB R35, RZ, R35 ;  /* 0x00000023ff23723e */ /* 0x000fe200000000ff */
[----:B------:R-:W-:Y:S01]  /*7cb0*/  @P2 STG.E.U16 desc[UR36][R6.64+0x20], R34 ;  /* 0x0000202206002986 */ /* 0x000fe2000c101524 */
[----:B------:R-:W-:Y:S01]  /*7cc0*/  F2FP.F16.F32.PACK_AB R36, RZ, R36 ;  /* 0x00000024ff24723e */ /* 0x000fe200000000ff */
[-C--:B------:R-:W-:Y:S01]  /*7cd0*/  FMUL R49, R49, R154.reuse ;  /* 0x0000009a31317220 */ /* 0x080fe20000400000 */
[C---:B------:R-:W-:Y:S01]  /*7ce0*/  ISETP.GT.AND P2, PT, R3.reuse, 0x8, P1 ;  /* 0x000000080300780c */ /* 0x040fe20000f44270 */
[----:B------:R-:W-:Y:S01]  /*7cf0*/  @P3 STG.E.U16 desc[UR36][R6.64+0x22], R35 ;  /* 0x0000222306003986 */ /* 0x000fe2000c101524 */
[----:B------:R-:W-:Y:S01]  /*7d00*/  ISETP.GT.AND P1, PT, R0, 0x20, PT ;  /* 0x000000200000780c */ /* 0x000fe20003f24270 */
[-C--:B------:R-:W-:Y:S01]  /*7d10*/  FMUL R50, R50, R154.reuse ;  /* 0x0000009a32327220 */ /* 0x080fe20000400000 */
[----:B------:R-:W-:Y:S01]  /*7d20*/  F2FP.F16.F32.PACK_AB R37, RZ, R37 ;  /* 0x00000025ff25723e */ /* 0x000fe200000000ff */
[----:B------:R-:W-:Y:S01]  /*7d30*/  @P4 STG.E.U16 desc[UR36][R4.64+0x30], R36 ;  /* 0x0000302404004986 */ /* 0x000fe2000c101524 */
[----:B------:R-:W-:Y:S01]  /*7d40*/  ISETP.GT.AND P3, PT, R3, 0x8, P0 ;  /* 0x000000080300780c */ /* 0x000fe20000764270 */
[-C--:B------:R-:W-:Y:S01]  /*7d50*/  FMUL R51, R51, R154.reuse ;  /* 0x0000009a33337220 */ /* 0x080fe20000400000 */
[----:B------:R-:W-:Y:S01]  /*7d60*/  ISETP.GT.AND P0, PT, R0, 0x21, PT ;  /* 0x000000210000780c */ /* 0x000fe20003f04270 */
[----:B------:R-:W-:Y:S01]  /*7d70*/  @P5 STG.E.U16 desc[UR36][R4.64+0x32], R37 ;  /* 0x0000322504005986 */ /* 0x000fe2000c101524 */
[----:B------:R-:W-:Y:S01]  /*7d80*/  ISETP.GT.AND P4, PT, R3, RZ, P1 ;  /* 0x000000ff0300720c */ /* 0x000fe20000f84270 */
[----:B------:R-:W-:Y:S01]  /*7d90*/  FMUL R52, R52, R154 ;  /* 0x0000009a34347220 */ /* 0x000fe20000400000 */
[----:B------:R-:W-:Y:S01]  /*7da0*/  F2FP.F16.F32.PACK_AB R38, RZ, R38 ;  /* 0x00000026ff26723e */ /* 0x000fe200000000ff */
[-C--:B------:R-:W-:Y:S01]  /*7db0*/  FMUL R53, R53, R154.reuse ;  /* 0x0000009a35357220 */ /* 0x080fe20000400000 */
        /* <DEDUP_REMOVED lines=325> */
[----:B------:R-:W-:Y:S01]  /*9210*/  FMUL R151, R151, R154 ;  /* 0x0000009a97977220 */ /* 0x000fe20000400000 */
[----:B------:R-:W-:Y:S01]  /*9220*/  ISETP.GT.AND P2, PT, R3, 0x8, P1 ;  /* 0x000000080300780c */ /* 0x000fe20000f44270 */
[----:B------:R-:W-:Y:S01]  /*9230*/  @P3 STG.E.U16 desc[UR36][R6.64+0x132], R103 ;  /* 0x0001326706003986 */ /* 0x000fe2000c101524 */
[----:B------:R-:W-:-:S02]  /*9240*/  ISETP.GT.AND P1, PT, R0, 0xa8, PT ;  /* 0x000000a80000780c */ /* 0x000fc40003f24270 */
[----:B------:R-:W-:Y:S01]  /*9250*/  F2FP.F16.F32.PACK_AB R105, RZ, R105 ;  /* 0x00000069ff69723e */ /* 0x000fe200000000ff */
[----:B------:R-:W-:Y:S01]  /*9260*/  @P4 STG.E.U16 desc[UR36][R4.64+0x140], R104 ;  /* 0x0001406804004986 */ /* 0x000fe2000c101524 */
[C---:B------:R-:W-:Y:S02]  /*9270*/  ISETP.GT.AND P3, PT, R3.reuse, 0x8, P0 ;  /* 0x000000080300780c */ /* 0x040fe40000764270 */
[----:B------:R-:W-:Y:S01]  /*9280*/  ISETP.GT.AND P0, PT, R0, 0xa9, PT ;  /* 0x000000a90000780c */ /* 0x000fe20003f04270 */
[----:B------:R-:W-:Y:S01]  /*9290*/  @P5 STG.E.U16 desc[UR36][R4.64+0x142], R105 ;  /* 0x0001426904005986 */ /* 0x000fe2000c101524 */
[C---:B------:R-:W-:Y:S02]  /*92a0*/  ISETP.GT.AND P4, PT, R3.reuse, RZ, P1 ;  /* 0x000000ff0300720c */ /* 0x040fe40000f84270 */
[----:B------:R-:W-:Y:S02]  /*92b0*/  F2FP.F16.F32.PACK_AB R106, RZ, R106 ;  /* 0x0000006aff6a723e */ /* 0x000fe400000000ff */
[----:B------:R-:W-:-:S02]  /*92c0*/  ISETP.GT.AND P5, PT, R3, RZ, P0 ;  /* 0x000000ff0300720c */ /* 0x000fc400007a4270 */
[----:B------:R-:W-:Y:S01]  /*92d0*/  F2FP.F16.F32.PACK_AB R107, RZ, R107 ;  /* 0x0000006bff6b723e */ /* 0x000fe200000000ff */
[----:B------:R-:W-:Y:S01]  /*92e0*/  @P2 STG.E.U16 desc[UR36][R6.64+0x140], R106 ;  /* 0x0001406a06002986 */ /* 0x000fe2000c101524 */
[----:B------:R-:W-:Y:S02]  /*92f0*/  F2FP.F16.F32.PACK_AB R108, RZ, R108 ;  /* 0x0000006cff6c723e */ /* 0x000fe400000000ff */
[C---:B------:R-:W-:Y:S01]  /*9300*/  ISETP.GT.AND P2, PT, R3.reuse, 0x8, P1 ;  /* 0x000000080300780c */ /* 0x040fe20000f44270 */
[----:B------:R-:W-:Y:S01]  /*9310*/  @P3 STG.E.U16 desc[UR36][R6.64+0x142], R107 ;  /* 0x0001426b06003986 */ /* 0x000fe2000c101524 */
[----:B------:R-:W-:Y:S02]  /*9320*/  ISETP.GT.AND P1, PT, R0, 0xb0, PT ;  /* 0x000000b00000780c */ /* 0x000fe40003f24270 */
[----:B------:R-:W-:Y:S01]  /*9330*/  F2FP.F16.F32.PACK_AB R109, RZ, R109 ;  /* 0x0000006dff6d723e */ /* 0x000fe200000000ff */
[----:B------:R-:W-:Y:S01]  /*9340*/  @P4 STG.E.U16 desc[UR36][R4.64+0x150], R108 ;  /* 0x0001506c04004986 */ /* 0x000fe2000c101524 */
[----:B------:R-:W-:-:S02]  /*9350*/  ISETP.GT.AND P3, PT, R3, 0x8, P0 ;  /* 0x000000080300780c */ /* 0x000fc40000764270 */
[----:B------:R-:W-:Y:S01]  /*9360*/  ISETP.GT.AND P0, PT, R0, 0xb1, PT ;  /* 0x000000b10000780c */ /* 0x000fe20003f04270 */
[----:B------:R-:W-:Y:S01]  /*9370*/  @P5 STG.E.U16 desc[UR36][R4.64+0x152], R109 ;  /* 0x0001526d04005986 */ /* 0x000fe2000c101524 */
[C---:B------:R-:W-:Y:S02]  /*9380*/  ISETP.GT.AND P4, PT, R3.reuse, RZ, P1 ;  /* 0x000000ff0300720c */ /* 0x040fe40000f84270 */
[----:B------:R-:W-:Y:S02]  /*9390*/  F2FP.F16.F32.PACK_AB R110, RZ, R110 ;  /* 0x0000006eff6e723e */ /* 0x000fe400000000ff */
[----:B------:R-:W-:Y:S02]  /*93a0*/  ISETP.GT.AND P5, PT, R3, RZ, P0 ;  /* 0x000000ff0300720c */ /* 0x000fe400007a4270 */
[----:B------:R-:W-:Y:S01]  /*93b0*/  F2FP.F16.F32.PACK_AB R111, RZ, R111 ;  /* 0x0000006fff6f723e */ /* 0x000fe200000000ff */
[----:B------:R-:W-:Y:S01]  /*93c0*/  @P2 STG.E.U16 desc[UR36][R6.64+0x150], R110 ;  /* 0x0001506e06002986 */ /* 0x000fe2000c101524 */
[----:B------:R-:W-:-:S02]  /*93d0*/  F2FP.F16.F32.PACK_AB R112, RZ, R112 ;  /* 0x00000070ff70723e */ /* 0x000fc400000000ff */
[C---:B------:R-:W-:Y:S01]  /*93e0*/  ISETP.GT.AND P2, PT, R3.reuse, 0x8, P1 ;  /* 0x000000080300780c */ /* 0x040fe20000f44270 */
[----:B------:R-:W-:Y:S01]  /*93f0*/  @P3 STG.E.U16 desc[UR36][R6.64+0x152], R111 ;  /* 0x0001526f06003986 */ /* 0x000fe2000c101524 */
[C---:B------:R-:W-:Y:S02]  /*9400*/  ISETP.GT.AND P1, PT, R0.reuse, 0xb8, PT ;  /* 0x000000b80000780c */ /* 0x040fe40003f24270 */
[----:B------:R-:W-:Y:S01]  /*9410*/  F2FP.F16.F32.PACK_AB R113, RZ, R113 ;  /* 0x00000071ff71723e */ /* 0x000fe200000000ff */
[----:B------:R-:W-:Y:S01]  /*9420*/  @P4 STG.E.U16 desc[UR36][R4.64+0x160], R112 ;  /* 0x0001607004004986 */ /* 0x000fe2000c101524 */
[C---:B------:R-:W-:Y:S02]  /*9430*/  ISETP.GT.AND P3, PT, R3.reuse, 0x8, P0 ;  /* 0x000000080300780c */ /* 0x040fe40000764270 */
[----:B------:R-:W-:Y:S01]  /*9440*/  ISETP.GT.AND P0, PT, R0, 0xb9, PT ;  /* 0x000000b90000780c */ /* 0x000fe20003f04270 */
[----:B------:R-:W-:Y:S01]  /*9450*/  @P5 STG.E.U16 desc[UR36][R4.64+0x162], R113 ;  /* 0x0001627104005986 */ /* 0x000fe2000c101524 */
[----:B------:R-:W-:-:S02]  /*9460*/  ISETP.GT.AND P4, PT, R3, RZ, P1 ;  /* 0x000000ff0300720c */ /* 0x000fc40000f84270 */
[----:B------:R-:W-:Y:S02]  /*9470*/  F2FP.F16.F32.PACK_AB R114, RZ, R114 ;  /* 0x00000072ff72723e */ /* 0x000fe400000000ff */
[C---:B------:R-:W-:Y:S02]  /*9480*/  ISETP.GT.AND P5, PT, R3.reuse, RZ, P0 ;  /* 0x000000ff0300720c */ /* 0x040fe400007a4270 */
[----:B------:R-:W-:Y:S01]  /*9490*/  F2FP.F16.F32.PACK_AB R115, RZ, R115 ;  /* 0x00000073ff73723e */ /* 0x000fe200000000ff */
[----:B------:R-:W-:Y:S01]  /*94a0*/  @P2 STG.E.U16 desc[UR36][R6.64+0x160], R114 ;  /* 0x0001607206002986 */ /* 0x000fe2000c101524 */
[----:B------:R-:W-:Y:S02]  /*94b0*/  F2FP.F16.F32.PACK_AB R116, RZ, R116 ;  /* 0x00000074ff74723e */ /* 0x000fe400000000ff */
        /* <DEDUP_REMOVED lines=65> */
[----:B------:R-:W-:Y:S02]  /*98d0*/  ISETP.GT.AND P5, PT, R3, RZ, P0 ;  /* 0x000000ff0300720c */ /* 0x000fe400007a4270 */
[----:B------:R-:W-:Y:S02]  /*98e0*/  F2FP.F16.F32.PACK_AB R134, RZ, R134 ;  /* 0x00000086ff86723e */ /* 0x000fe400000000ff */
[----:B------:R-:W-:Y:S02]  /*98f0*/  F2FP.F16.F32.PACK_AB R135, RZ, R135 ;  /* 0x00000087ff87723e */ /* 0x000fe400000000ff */
[----:B------:R-:W-:Y:S01]  /*9900*/  F2FP.F16.F32.PACK_AB R136, RZ, R136 ;  /* 0x00000088ff88723e */ /* 0x000fe200000000ff */
[----:B------:R-:W-:Y:S01]  /*9910*/  @P2 STG.E.U16 desc[UR36][R6.64+0x1b0], R134 ;  /* 0x0001b08606002986 */ /* 0x000fe2000c101524 */
[----:B------:R-:W-:-:S02]  /*9920*/  F2FP.F16.F32.PACK_AB R137, RZ, R137 ;  /* 0x00000089ff89723e */ /* 0x000fc400000000ff */
[C---:B------:R-:W-:Y:S01]  /*9930*/  ISETP.GT.AND P1, PT, R3.reuse, 0x8, P1 ;  /* 0x000000080300780c */ /* 0x040fe20000f24270 */
[----:B------:R-:W-:Y:S01]  /*9940*/  @P3 STG.E.U16 desc[UR36][R6.64+0x1b2], R135 ;  /* 0x0001b28706003986 */ /* 0x000fe2000c101524 */
[C---:B------:R-:W-:Y:S02]  /*9950*/  ISETP.GT.AND P2, PT, R3.reuse, 0x8, P0 ;  /* 0x000000080300780c */ /* 0x040fe40000744270 */
[C---:B------:R-:W-:Y:S01]  /*9960*/  ISETP.GT.AND P0, PT, R0.reuse, 0xe9, PT ;  /* 0x000000e90000780c */ /* 0x040fe20003f04270 */
[----:B------:R-:W-:Y:S01]  /*9970*/  @P4 STG.E.U16 desc[UR36][R4.64+0x1c0], R136 ;  /* 0x0001c08804004986 */ /* 0x000fe2000c101524 */
[----:B------:R-:W-:Y:S02]  /*9980*/  ISETP.GT.AND P4, PT, R0, 0xe8, PT ;  /* 0x000000e80000780c */ /* 0x000fe40003f84270 */
[----:B------:R-:W-:Y:S01]  /*9990*/  F2FP.F16.F32.PACK_AB R138, RZ, R138 ;  /* 0x0000008aff8a723e */ /* 0x000fe200000000ff */
[----:B------:R-:W-:Y:S01]  /*99a0*/  @P5 STG.E.U16 desc[UR36][R4.64+0x1c2], R137 ;  /* 0x0001c28904005986 */ /* 0x000fe2000c101524 */
[----:B------:R-:W-:-:S02]  /*99b0*/  ISETP.GT.AND P5, PT, R3, RZ, P4 ;  /* 0x000000ff0300720c */ /* 0x000fc400027a4270 */
[----:B------:R-:W-:Y:S01]  /*99c0*/  F2FP.F16.F32.PACK_AB R139, RZ, R139 ;  /* 0x0000008bff8b723e */ /* 0x000fe200000000ff */
[----:B------:R-:W-:Y:S01]  /*99d0*/  @P1 STG.E.U16 desc[UR36][R6.64+0x1c0], R138 ;  /* 0x0001c08a06001986 */ /* 0x000fe2000c101524 */
[----:B------:R-:W-:Y:S02]  /*99e0*/  F2FP.F16.F32.PACK_AB R140, RZ, R140 ;  /* 0x0000008cff8c723e */ /* 0x000fe400000000ff */
[C---:B------:R-:W-:Y:S01]  /*99f0*/  ISETP.GT.AND P3, PT, R3.reuse, RZ, P0 ;  /* 0x000000ff0300720c */ /* 0x040fe20000764270 */
[----:B------:R-:W-:Y:S01]  /*9a00*/  @P2 STG.E.U16 desc[UR36][R6.64+0x1c2], R139 ;  /* 0x0001c28b06002986 */ /* 0x000fe2000c101524 */
[C---:B------:R-:W-:Y:S02]  /*9a10*/  ISETP.GT.AND P4, PT, R3.reuse, 0x8, P4 ;  /* 0x000000080300780c */ /* 0x040fe40002784270 */
[----:B------:R-:W-:Y:S02]  /*9a20*/  F2FP.F16.F32.PACK_AB R141, RZ, R141 ;  /* 0x0000008dff8d723e */ /* 0x000fe400000000ff */
[----:B------:R-:W-:Y:S01]  /*9a30*/  F2FP.F16.F32.PACK_AB R142, RZ, R142 ;  /* 0x0000008eff8e723e */ /* 0x000fe200000000ff */
[----:B------:R-:W-:Y:S01]  /*9a40*/  @P5 STG.E.U16 desc[UR36][R4.64+0x1d0], R140 ;  /* 0x0001d08c04005986 */ /* 0x000fe2000c101524 */
[----:B------:R-:W-:-:S02]  /*9a50*/  ISETP.GT.AND P5, PT, R3, 0x8, P0 ;  /* 0x000000080300780c */ /* 0x000fc400007a4270 */
[----:B------:R-:W-:Y:S02]  /*9a60*/  F2FP.F16.F32.PACK_AB R143, RZ, R143 ;  /* 0x0000008fff8f723e */ /* 0x000fe400000000ff */
[C---:B------:R-:W-:Y:S01]  /*9a70*/  ISETP.GT.AND P0, PT, R0.reuse, 0xf1, PT ;  /* 0x000000f10000780c */ /* 0x040fe20003f04270 */
[----:B------:R-:W-:Y:S01]  /*9a80*/  @P3 STG.E.U16 desc[UR36][R4.64+0x1d2], R141 ;  /* 0x0001d28d04003986 */ /* 0x000fe2000c101524 */
[----:B------:R-:W-:Y:S02]  /*9a90*/  ISETP.GT.AND P3, PT, R0, 0xf0, PT ;  /* 0x000000f00000780c */ /* 0x000fe40003f64270 */
[----:B------:R-:W-:Y:S01]  /*9aa0*/  F2FP.F16.F32.PACK_AB R144, RZ, R144 ;  /* 0x00000090ff90723e */ /* 0x000fe200000000ff */
[----:B------:R-:W-:Y:S01]  /*9ab0*/  @P4 STG.E.U16 desc[UR36][R6.64+0x1d0], R142 ;  /* 0x0001d08e06004986 */ /* 0x000fe2000c101524 */
[C---:B------:R-:W-:Y:S02]  /*9ac0*/  ISETP.GT.AND P4, PT, R3.reuse, RZ, P3 ;  /* 0x000000ff0300720c */ /* 0x040fe40001f84270 */
[C---:B------:R-:W-:Y:S01]  /*9ad0*/  ISETP.GT.AND P3, PT, R3.reuse, 0x8, P3 ;  /* 0x000000080300780c */ /* 0x040fe20001f64270 */
[----:B------:R-:W-:Y:S01]  /*9ae0*/  @P5 STG.E.U16 desc[UR36][R6.64+0x1d2], R143 ;  /* 0x0001d28f06005986 */ /* 0x000fe2000c101524 */
[----:B------:R-:W-:-:S02]  /*9af0*/  ISETP.GT.AND P5, PT, R3, RZ, P0 ;  /* 0x000000ff0300720c */ /* 0x000fc400007a4270 */
[----:B------:R-:W-:Y:S02]  /*9b00*/  F2FP.F16.F32.PACK_AB R145, RZ, R145 ;  /* 0x00000091ff91723e */ /* 0x000fe400000000ff */
[C---:B------:R-:W-:Y:S02]  /*9b10*/  ISETP.GT.AND P0, PT, R3.reuse, 0x8, P0 ;  /* 0x000000080300780c */ /* 0x040fe40000704270 */
[C---:B------:R-:W-:Y:S02]  /*9b20*/  ISETP.GT.AND P1, PT, R0.reuse, 0xf9, PT ;  /* 0x000000f90000780c */ /* 0x040fe40003f24270 */
[----:B------:R-:W-:Y:S01]  /*9b30*/  ISETP.GT.AND P2, PT, R0, 0xf8, PT ;  /* 0x000000f80000780c */ /* 0x000fe20003f44270 */
[----:B------:R-:W-:Y:S01]  /*9b40*/  @P4 STG.E.U16 desc[UR36][R4.64+0x1e0], R144 ;  /* 0x0001e09004004986 */ /* 0x000fe2000c101524 */
[C---:B------:R-:W-:Y:S01]  /*9b50*/  ISETP.GT.AND P4, PT, R3.reuse, RZ, P1 ;  /* 0x000000ff0300720c */ /* 0x040fe20000f84270 */
[----:B------:R-:W-:Y:S01]  /*9b60*/  @P3 IMAD.MOV.U32 R2, RZ, RZ, R6 ;  /* 0x000000ffff023224 */ /* 0x000fe200078e0006 */
[C---:B------:R-:W-:Y:S01]  /*9b70*/  ISETP.GT.AND P1, PT, R3.reuse, 0x8, P1 ;  /* 0x000000080300780c */ /* 0x040fe20000f24270 */
[----:B------:R-:W-:Y:S01]  /*9b80*/  @P5 STG.E.U16 desc[UR36][R4.64+0x1e2], R145 ;  /* 0x0001e29104005986 */ /* 0x000fe2000c101524 */
[----:B------:R-:W-:-:S02]  /*9b90*/  ISETP.GT.AND P5, PT, R3, RZ, P2 ;  /* 0x000000ff0300720c */ /* 0x000fc400017a4270 */
[----:B------:R-:W-:Y:S01]  /*9ba0*/  ISETP.GT.AND P2, PT, R3, 0x8, P2 ;  /* 0x000000080300780c */ /* 0x000fe20001744270 */
[----:B------:R-:W-:Y:S01]  /*9bb0*/  @P3 IMAD.MOV.U32 R3, RZ, RZ, R7 ;  /* 0x000000ffff033224 */ /* 0x000fe200078e0007 */
[----:B------:R-:W-:Y:S02]  /*9bc0*/  F2FP.F16.F32.PACK_AB R146, RZ, R146 ;  /* 0x00000092ff92723e */ /* 0x000fe400000000ff */
[----:B------:R-:W-:Y:S02]  /*9bd0*/  F2FP.F16.F32.PACK_AB R147, RZ, R147 ;  /* 0x00000093ff93723e */ /* 0x000fe400000000ff */
[----:B------:R-:W-:Y:S01]  /*9be0*/  F2FP.F16.F32.PACK_AB R148, RZ, R148 ;  /* 0x00000094ff94723e */ /* 0x000fe200000000ff */
[----:B------:R0:W-:Y:S01]  /*9bf0*/  @P3 STG.E.U16 desc[UR36][R2.64+0x1e0], R146 ;  /* 0x0001e09202003986 */ /* 0x0001e2000c101524 */
[----:B------:R-:W-:Y:S02]  /*9c00*/  F2FP.F16.F32.PACK_AB R149, RZ, R149 ;  /* 0x00000095ff95723e */ /* 0x000fe400000000ff */
[----:B------:R-:W-:-:S02]  /*9c10*/  F2FP.F16.F32.PACK_AB R150, RZ, R150 ;  /* 0x00000096ff96723e */ /* 0x000fc400000000ff */
[----:B------:R-:W-:Y:S01]  /*9c20*/  F2FP.F16.F32.PACK_AB R151, RZ, R151 ;  /* 0x00000097ff97723e */ /* 0x000fe200000000ff */
[----:B0-----:R-:W-:Y:S02]  /*9c30*/  @P0 IMAD.MOV.U32 R2, RZ, RZ, R6 ;  /* 0x000000ffff020224 */ /* 0x001fe400078e0006 */
[----:B------:R-:W-:-:S05]  /*9c40*/  @P0 IMAD.MOV.U32 R3, RZ, RZ, R7 ;  /* 0x000000ffff030224 */ /* 0x000fca00078e0007 */
[----:B------:R0:W-:Y:S02]  /*9c50*/  @P0 STG.E.U16 desc[UR36][R2.64+0x1e2], R147 ;  /* 0x0001e29302000986 */ /* 0x0001e4000c101524 */
[----:B0-----:R-:W-:Y:S02]  /*9c60*/  @P5 IMAD.MOV.U32 R2, RZ, RZ, R4 ;  /* 0x000000ffff025224 */ /* 0x001fe400078e0004 */
[----:B------:R-:W-:-:S05]  /*9c70*/  @P5 IMAD.MOV.U32 R3, RZ, RZ, R5 ;  /* 0x000000ffff035224 */ /* 0x000fca00078e0005 */
[----:B------:R0:W-:Y:S04]  /*9c80*/  @P5 STG.E.U16 desc[UR36][R2.64+0x1f0], R148 ;  /* 0x0001f09402005986 */ /* 0x0001e8000c101524 */
[----:B------:R1:W-:Y:S01]  /*9c90*/  @P4 STG.E.U16 desc[UR36][R4.64+0x1f2], R149 ;  /* 0x0001f29504004986 */ /* 0x0003e2000c101524 */
[----:B0-----:R-:W-:Y:S02]  /*9ca0*/  @P2 IMAD.MOV.U32 R2, RZ, RZ, R6 ;  /* 0x000000ffff022224 */ /* 0x001fe400078e0006 */
[----:B------:R-:W-:-:S05]  /*9cb0*/  @P2 IMAD.MOV.U32 R3, RZ, RZ, R7 ;  /* 0x000000ffff032224 */ /* 0x000fca00078e0007 */
[----:B------:R1:W-:Y:S04]  /*9cc0*/  @P2 STG.E.U16 desc[UR36][R2.64+0x1f0], R150 ;  /* 0x0001f09602002986 */ /* 0x0003e8000c101524 */
[----:B------:R1:W-:Y:S02]  /*9cd0*/  @P1 STG.E.U16 desc[UR36][R6.64+0x1f2], R151 ;  /* 0x0001f29706001986 */ /* 0x0003e4000c101524 */
.L_x_290:
[----:B------:R-:W-:Y:S05]  /*9ce0*/  BSYNC B0 ;  /* 0x0000000000007941 */ /* 0x000fea0003800000 */
.L_x_36:
[----:B01----:R-:W2:Y:S01]  /*9cf0*/  LDL.64 R2, [R1] ;  /* 0x0000000001027983 */ /* 0x003ea20000100a00 */
[----:B------:R-:W-:Y:S01]  /*9d00*/  ULDC.64 UR4, c[0x0][0x650] ;  /* 0x0001940000047ab9 */ /* 0x000fe20000000a00 */
[----:B------:R0:W-:Y:S01]  /*9d10*/  SYNCS.ARRIVE.TRANS64.A1T0 RZ, [R162+UR45], RZ ;  /* 0x000000ffa2ff79a7 */ /* 0x0001e2000810002d */
[----:B------:R-:W-:Y:S01]  /*9d20*/  PRMT R0, RZ, 0x7610, R0 ;  /* 0x00007610ff007816 */ /* 0x000fe20000000000 */
[----:B-----5:R-:W-:Y:S02]  /*9d30*/  IMAD.MOV.U32 R19, RZ, RZ, -0x1 ;  /* 0xffffffffff137424 */ /* 0x020fe400078e00ff */
[----:B------:R-:W-:Y:S01]  /*9d40*/  IMAD.MOV.U32 R22, RZ, RZ, -0x1 ;  /* 0xffffffffff167424 */ /* 0x000fe200078e00ff */
[----:B--2---:R-:W-:-:S04]  /*9d50*/  LEA R18, P0, R2, R18, 0x1 ;  /* 0x0000001202127211 */ /* 0x004fc800078008ff */
[----:B------:R-:W-:Y:S01]  /*9d60*/  LEA.HI.X R17, R2, R17, R23, 0x1, P0 ;  /* 0x0000001102117211 */ /* 0x000fe200000f0c17 */
[----:B------:R-:W-:Y:S01]  /*9d70*/  IMAD.MOV.U32 R2, RZ, RZ, -0x1 ;  /* 0xffffffffff027424 */ /* 0x000fe200078e00ff */
[----:B------:R-:W-:-:S04]  /*9d80*/  ISETP.GE.U32.AND P0, PT, R18, UR4, PT ;  /* 0x0000000412007c0c */ /* 0x000fc8000bf06070 */
[----:B------:R-:W-:-:S13]  /*9d90*/  ISETP.GE.U32.AND.EX P0, PT, R17, UR5, PT, P0 ;  /* 0x0000000511007c0c */ /* 0x000fda000bf06100 */
[----:B0-----:R-:W-:Y:S05]  /*9da0*/  @P0 BRA `(.L_x_291) ;  /* 0x0000000400700947 */ /* 0x001fea0003800000 */
[----:B------:R-:W0:Y:S01]  /*9db0*/  S2R R10, SR_CTAID.X ;  /* 0x00000000000a7919 */ /* 0x000e220000002500 */
[----:B------:R-:W1:Y:S01]  /*9dc0*/  LDC.64 R8, c[0x0][0x628] ;  /* 0x00018a00ff087b82 */ /* 0x000e620000000a00 */
[----:B------:R-:W-:Y:S01]  /*9dd0*/  ULDC UR4, c[0x0][0x150] ;  /* 0x0000540000047ab9 */ /* 0x000fe20000000800 */
[----:B---34-:R-:W-:Y:S01]  /*9de0*/  IMAD.MOV.U32 R6, RZ, RZ, R18 ;  /* 0x000000ffff067224 */ /* 0x018fe200078e0012 */
[----:B------:R-:W2:Y:S01]  /*9df0*/  S2R R20, SR_CTAID.Y ;  /* 0x0000000000147919 */ /* 0x000ea20000002600 */
[----:B------:R-:W-:-:S04]  /*9e00*/  IMAD.MOV.U32 R7, RZ, RZ, R17 ;  /* 0x000000ffff077224 */ /* 0x000fc800078e0011 */
[----:B------:R-:W3:Y:S08]  /*9e10*/  LDC R15, c[0x0][0x144] ;  /* 0x00005100ff0f7b82 */ /* 0x000ef00000000800 */
[----:B------:R-:W4:Y:S08]  /*9e20*/  LDC R0, c[0x0][0x630] ;  /* 0x00018c00ff007b82 */ /* 0x000f300000000800 */
[----:B------:R-:W2:Y:S01]  /*9e30*/  LDC.64 R12, c[0x0][0x620] ;  /* 0x00018800ff0c7b82 */ /* 0x000ea20000000a00 */
[----:B-1----:R-:W-:-:S04]  /*9e40*/  ISETP.NE.U32.AND P0, PT, R8, RZ, PT ;  /* 0x000000ff0800720c */ /* 0x002fc80003f05070 */
[----:B------:R-:W-:Y:S02]  /*9e50*/  ISETP.NE.AND.EX P0, PT, R9, RZ, PT, P0 ;  /* 0x000000ff0900720c */ /* 0x000fe40003f05300 */
[----:B0-----:R-:W-:-:S05]  /*9e60*/  I2FP.F32.U32 R2, R10 ;  /* 0x0000000a00027245 */ /* 0x001fca0000201000 */
[----:B------:R-:W-:-:S04]  /*9e70*/  FMUL R2, R2, UR4 ;  /* 0x0000000402027c20 */ /* 0x000fc80008400000 */
[----:B------:R0:W1:Y:S02]  /*9e80*/  F2I.U32.TRUNC.NTZ R14, R2 ;  /* 0x00000002000e7305 */ /* 0x000064000020f000 */
[----:B---34-:R-:W-:Y:S05]  /*9e90*/  @!P0 BRA `(.L_x_292) ;  /* 0x0000000000288947 */ /* 0x018fea0003800000 */
[----:B------:R-:W3:Y:S02]  /*9ea0*/  LDC R3, c[0x0][0x634] ;  /* 0x00018d00ff037b82 */ /* 0x000ee40000000800 */
[----:B---3--:R-:W-:-:S05]  /*9eb0*/  IADD3 R7, P0, R18, R3, RZ ;  /* 0x0000000312077210 */ /* 0x008fca0007f1e0ff */
[----:B------:R-:W-:-:S04]  /*9ec0*/  IMAD.X R11, RZ, RZ, R17, P0 ;  /* 0x000000ffff0b7224 */ /* 0x000fc800000e0611 */
[----:B0-----:R-:W-:-:S04]  /*9ed0*/  IMAD.WIDE.U32 R2, R11, R8, RZ ;  /* 0x000000080b027225 */ /* 0x001fc800078e00ff */
[----:B------:R-:W-:-:S04]  /*9ee0*/  IMAD.WIDE.U32 R4, P0, R7, R9, R2 ;  /* 0x0000000907047225 */ /* 0x000fc80007800002 */
[----:B------:R-:W-:-:S04]  /*9ef0*/  IMAD.WIDE.U32 R2, R7, R8, RZ ;  /* 0x0000000807027225 */ /* 0x000fc800078e00ff */
[----:B------:R-:W-:Y:S01]  /*9f00*/  IMAD.X R7, RZ, RZ, RZ, P0 ;  /* 0x000000ffff077224 */ /* 0x000fe200000e06ff */
[----:B------:R-:W-:Y:S01]  /*9f10*/  IADD3 RZ, P0, R3, R4, RZ ;  /* 0x0000000403ff7210 */ /* 0x000fe20007f1e0ff */
[----:B------:R-:W-:-:S04]  /*9f20*/  IMAD.MOV.U32 R6, RZ, RZ, R5 ;  /* 0x000000ffff067224 */ /* 0x000fc800078e0005 */
[----:B------:R-:W-:-:S08]  /*9f30*/  IMAD.WIDE.U32.X R6, R11, R9, R6, P0 ;  /* 0x000000090b067225 */ /* 0x000fd000000e0406 */
.L_x_292:
[----:B------:R-:W3:Y:S01]  /*9f40*/  LDC.64 R26, c[0x0][0x640] ;  /* 0x00019000ff1a7b82 */ /* 0x000ee20000000a00 */
[-C--:B------:R-:W-:Y:S01]  /*9f50*/  SHF.R.U64 R11, R6, R0.reuse, R7 ;  /* 0x00000000060b7219 */ /* 0x080fe20000001207 */
[----:B------:R-:W-:Y:S01]  /*9f60*/  IMAD.MOV.U32 R19, RZ, RZ, R17 ;  /* 0x000000ffff137224 */ /* 0x000fe200078e0011 */
[----:B------:R-:W-:Y:S01]  /*9f70*/  SHF.R.U32.HI R0, RZ, R0, R7 ;  /* 0x00000000ff007219 */ /* 0x000fe20000011607 */
[----:B-1----:R-:W-:Y:S01]  /*9f80*/  IMAD.MOV R14, RZ, RZ, -R14 ;  /* 0x000000ffff0e7224 */ /* 0x002fe200078e0a0e */
[----:B------:R-:W-:Y:S01]  /*9f90*/  IADD3 R5, P0, RZ, -R11, RZ ;  /* 0x8000000bff057210 */ /* 0x000fe20007f1e0ff */
[----:B------:R-:W-:Y:S01]  /*9fa0*/  ULDC UR4, c[0x0][0x154] ;  /* 0x0000550000047ab9 */ /* 0x000fe20000000800 */
[----:B------:R-:W-:Y:S01]  /*9fb0*/  IMAD.MOV.U32 R7, RZ, RZ, 0x1 ;  /* 0x00000001ff077424 */ /* 0x000fe200078e00ff */
[----:B------:R-:W1:Y:S01]  /*9fc0*/  LDC R4, c[0x0][0x618] ;  /* 0x00018600ff047b82 */ /* 0x000e620000000800 */
[----:B------:R-:W-:Y:S02]  /*9fd0*/  IMAD R22, R15, R14, R10 ;  /* 0x0000000e0f167224 */ /* 0x000fe400078e020a */
[----:B------:R-:W-:-:S04]  /*9fe0*/  IMAD.X R3, RZ, RZ, ~R0, P0 ;  /* 0x000000ffff037224 */ /* 0x000fc800000e0e00 */
[-C--:B--2---:R-:W-:Y:S01]  /*9ff0*/  IMAD R0, R3, R12.reuse, RZ ;  /* 0x0000000c03007224 */ /* 0x084fe200078e02ff */
[----:B------:R-:W2:Y:S01]  /*a000*/  LDC R6, c[0x0][0x608] ;  /* 0x00018200ff067b82 */ /* 0x000ea20000000800 */
[----:B0-----:R-:W-:-:S04]  /*a010*/  IMAD.WIDE.U32 R2, R5, R12, R18 ;  /* 0x0000000c05027225 */ /* 0x001fc800078e0012 */
[----:B------:R-:W-:Y:S01]  /*a020*/  IMAD R5, R5, R13, R0 ;  /* 0x0000000d05057224 */ /* 0x000fe200078e0200 */
[----:B------:R-:W-:Y:S02]  /*a030*/  I2FP.F32.U32 R0, R20 ;  /* 0x0000001400007245 */ /* 0x000fe40000201000 */
[----:B------:R-:W0:Y:S01]  /*a040*/  LDC R24, c[0x0][0x658] ;  /* 0x00019600ff187b82 */ /* 0x000e220000000800 */
[----:B------:R-:W-:Y:S01]  /*a050*/  IMAD.IADD R3, R3, 0x1, R5 ;  /* 0x0000000103037824 */ /* 0x000fe200078e0205 */
[----:B---3--:R-:W-:Y:S01]  /*a060*/  ISETP.NE.U32.AND P0, PT, R26, RZ, PT ;  /* 0x000000ff1a00720c */ /* 0x008fe20003f05070 */
[----:B------:R-:W-:Y:S01]  /*a070*/  FMUL R0, R0, UR4 ;  /* 0x0000000400007c20 */ /* 0x000fe20008400000 */
[----:B------:R-:W-:Y:S02]  /*a080*/  IMAD.MOV.U32 R5, RZ, RZ, -0x1 ;  /* 0xffffffffff057424 */ /* 0x000fe400078e00ff */
[----:B------:R-:W-:Y:S01]  /*a090*/  ISETP.NE.AND.EX P0, PT, R27, RZ, PT, P0 ;  /* 0x000000ff1b00720c */ /* 0x000fe20003f05300 */
[----:B------:R3:W4:Y:S01]  /*a0a0*/  F2I.U32.TRUNC.NTZ R12, R0 ;  /* 0x00000000000c7305 */ /* 0x000722000020f000 */
[----:B------:R-:W3:Y:S01]  /*a0b0*/  LDC R15, c[0x0][0x148] ;  /* 0x00005200ff0f7b82 */ /* 0x000ee20000000800 */
[----:B-1----:R-:W-:-:S02]  /*a0c0*/  SHF.R.U64 R10, R2, R4, R3 ;  /* 0x00000004020a7219 */ /* 0x002fc40000001203 */
[----:B------:R-:W-:-:S05]  /*a0d0*/  SHF.R.U32.HI R3, RZ, R4, R3 ;  /* 0x00000004ff037219 */ /* 0x000fca0000011603 */
[----:B------:R-:W1:Y:S01]  /*a0e0*/  LDC R14, c[0x0][0x600] ;  /* 0x00018000ff0e7b82 */ /* 0x000e620000000800 */
[-CC-:B--2---:R-:W-:Y:S02]  /*a0f0*/  SHF.R.U64 R8, R10, R6.reuse, R3.reuse ;  /* 0x000000060a087219 */ /* 0x184fe40000001203 */
[----:B------:R-:W-:-:S05]  /*a100*/  SHF.R.U32.HI R3, RZ, R6, R3 ;  /* 0x00000006ff037219 */ /* 0x000fca0000011603 */
[----:B------:R-:W2:Y:S01]  /*a110*/  LDC R21, c[0x0][0x648] ;  /* 0x00019200ff157b82 */ /* 0x000ea20000000800 */
[-CC-:B0-----:R-:W-:Y:S02]  /*a120*/  SHF.R.U64 R13, R8, R24.reuse, R3.reuse ;  /* 0x00000018080d7219 */ /* 0x181fe40000001203 */
[-C--:B------:R-:W-:Y:S02]  /*a130*/  SHF.L.U32 R5, R5, R24.reuse, RZ ;  /* 0x0000001805057219 */ /* 0x080fe400000006ff */
[-C--:B------:R-:W-:Y:S01]  /*a140*/  SHF.R.U32.HI R3, RZ, R24.reuse, R3 ;  /* 0x00000018ff037219 */ /* 0x080fe20000011603 */
[----:B------:R-:W-:Y:S01]  /*a150*/  IMAD.MOV.U32 R2, RZ, RZ, R13 ;  /* 0x000000ffff027224 */ /* 0x000fe200078e000d */
[----:B------:R-:W-:Y:S01]  /*a160*/  SHF.L.U32 R24, R7, R24, RZ ;  /* 0x0000001807187219 */ /* 0x000fe200000006ff */
[----:B------:R-:W0:Y:S01]  /*a170*/  LDC R25, c[0x0][0x638] ;  /* 0x00018e00ff197b82 */ /* 0x000e220000000800 */
[----:B------:R-:W-:-:S07]  /*a180*/  LOP3.LUT R19, RZ, R5, RZ, 0x33, !PT ;  /* 0x00000005ff137212 */ /* 0x000fce00078e33ff */
[----:B------:R-:W0:Y:S01]  /*a190*/  LDC R28, c[0x0][0x610] ;  /* 0x00018400ff1c7b82 */ /* 0x000e220000000800 */
[----:B----4-:R-:W-:Y:S05]  /*a1a0*/  @!P0 BRA `(.L_x_293) ;  /* 0x0000000000288947 */ /* 0x010fea0003800000 */
[----:B---3--:R-:W3:Y:S02]  /*a1b0*/  LDC R0, c[0x0][0x64c] ;  /* 0x00019300ff007b82 */ /* 0x008ee40000000800 */
[----:B---3--:R-:W-:-:S05]  /*a1c0*/  IADD3 R7, P0, R13, R0, RZ ;  /* 0x000000000d077210 */ /* 0x008fca0007f1e0ff */
        /* <DEDUP_REMOVED lines=8> */
.L_x_293:
[----:B------:R-:W4:Y:S01]  /*a250*/  LDC R4, c[0x0][0x65c] ;  /* 0x00019700ff047b82 */ /* 0x000f220000000800 */
[----:B--23--:R-:W-:Y:S01]  /*a260*/  SHF.R.U64 R0, R2, R21, R3 ;  /* 0x0000001502007219 */ /* 0x00cfe20000001203 */
[----:B-1----:R-:W-:Y:S01]  /*a270*/  VIADD R3, R14, 0xffffffff ;  /* 0xffffffff0e037836 */ /* 0x002fe20000000000 */
[----:B------:R-:W-:Y:S01]  /*a280*/  LOP3.LUT R19, R8, R19, RZ, 0xc0, !PT ;  /* 0x0000001308137212 */ /* 0x000fe200078ec0ff */
[----:B------:R-:W-:Y:S02]  /*a290*/  IMAD.MOV R12, RZ, RZ, -R12 ;  /* 0x000000ffff0c7224 */ /* 0x000fe400078e0a0c */
[----:B------:R-:W-:Y:S01]  /*a2a0*/  IMAD.MOV R2, RZ, RZ, -R0 ;  /* 0x000000ffff027224 */ /* 0x000fe200078e0a00 */
[----:B------:R-:W-:Y:S01]  /*a2b0*/  LOP3.LUT R3, R10, R3, RZ, 0xc0, !PT ;  /* 0x000000030a037212 */ /* 0x000fe200078ec0ff */
[----:B------:R-:W-:Y:S02]  /*a2c0*/  IMAD R19, R24, R0, R19 ;  /* 0x0000000018137224 */ /* 0x000fe400078e0213 */
[----:B0-----:R-:W-:-:S04]  /*a2d0*/  IMAD R0, R2, R25, R13 ;  /* 0x0000001902007224 */ /* 0x001fc800078e020d */
[----:B------:R-:W-:Y:S01]  /*a2e0*/  IMAD R2, R0, R14, R3 ;  /* 0x0000000e00027224 */ /* 0x000fe200078e0203 */
[----:B----4-:R-:W-:Y:S01]  /*a2f0*/  ISETP.NE.AND P0, PT, R4, 0x1, PT ;  /* 0x000000010400780c */ /* 0x010fe20003f05270 */
[----:B------:R-:W-:-:S05]  /*a300*/  IMAD.MOV.U32 R4, RZ, RZ, 0x1 ;  /* 0x00000001ff047424 */ /* 0x000fca00078e00ff */
[----:B------:R-:W-:-:S07]  /*a310*/  PRMT R0, R4, 0x7610, R0 ;  /* 0x0000761004007816 */ /* 0x000fce0000000000 */
[----:B------:R-:W-:-:S04]  /*a320*/  @P0 IMAD R22, R15, R12, R20 ;  /* 0x0000000c0f160224 */ /* 0x000fc800078e0214 */
[----:B------:R-:W-:-:S05]  /*a330*/  IMAD R19, R19, R28, R22 ;  /* 0x0000001c13137224 */ /* 0x000fca00078e0216 */
[----:B------:R-:W-:Y:S02]  /*a340*/  SEL R22, R2, R19, !P0 ;  /* 0x0000001302167207 */ /* 0x000fe40004000000 */
[----:B------:R-:W-:Y:S01]  /*a350*/  SEL R19, R19, R2, !P0 ;  /* 0x0000000213137207 */ /* 0x000fe20004000000 */
[----:B------:R-:W-:-:S07]  /*a360*/  IMAD.MOV.U32 R2, RZ, RZ, R11 ;  /* 0x000000ffff027224 */ /* 0x000fce00078e000b */
.L_x_291:
[----:B------:R-:W-:Y:S02]  /*a370*/  LOP3.LUT P0, RZ, R0, 0xff, RZ, 0xc0, !PT ;  /* 0x000000ff00ff7812 */ /* 0x000fe4000780c0ff */
[----:B------:R-:W-:-:S11]  /*a380*/  LOP3.LUT R175, R175, 0x1, RZ, 0x3c, !PT ;  /* 0x00000001afaf7812 */ /* 0x000fd600078e3cff */
[----:B------:R-:W-:Y:S05]  /*a390*/  @P0 BRA `(.L_x_294) ;  /* 0xffffff7000b40947 */ /* 0x000fea000383ffff */
[----:B------:R-:W-:Y:S05]  /*a3a0*/  EXIT ;  /* 0x000000000000794d */ /* 0x000fea0003800000 */
.L_x_17:
[----:B------:R-:W-:-:S08]  /*a3b0*/  ISETP.NE.AND P0, PT, R5, RZ, PT ;  /* 0x000000ff0500720c */ /* 0x000fd00003f05270 */
[----:B0-----:R-:W0:-:S00]  /*a3c0*/  USETMAXREG.DEALLOC.CTAPOOL 0x28 ;  /* 0x00000028000079c8 */ /* 0x001e0000080e0500 */
[----:B------:R-:W-:Y:S05]  /*a3d0*/  @P0 EXIT ;  /* 0x000000000000094d */ /* 0x000fea0003800000 */
[----:B0-----:R-:W-:Y:S01]  /*a3e0*/  LOP3.LUT P0, RZ, R8, 0xff, RZ, 0xc0, !PT ;  /* 0x000000ff08ff7812 */ /* 0x001fe2000780c0ff */
[----:B------:R-:W-:Y:S02]  /*a3f0*/  IMAD.MOV.U32 R0, RZ, RZ, 0x1 ;  /* 0x00000001ff007424 */ /* 0x000fe400078e00ff */
[----:B------:R-:W-:-:S10]  /*a400*/  IMAD.MOV.U32 R8, RZ, RZ, RZ ;  /* 0x000000ffff087224 */ /* 0x000fd400078e00ff */
[----:B------:R-:W-:Y:S05]  /*a410*/  @!P0 BRA `(.L_x_295) ;  /* 0x0000000c003c8947 */ /* 0x000fea0003800000 */
[----:B------:R-:W0:Y:S01]  /*a420*/  S2R R7, SR_CgaCtaId ;  /* 0x0000000000077919 */ /* 0x000e220000008800 */
[----:B------:R-:W-:Y:S01]  /*a430*/  LOP3.LUT P0, RZ, R4, 0x1f, RZ, 0xc0, !PT ;  /* 0x0000001f04ff7812 */ /* 0x000fe2000780c0ff */
[----:B------:R-:W-:Y:S01]  /*a440*/  ULDC UR5, c[0x0][0x658] ;  /* 0x0001960000057ab9 */ /* 0x000fe20000000800 */
[----:B------:R-:W-:Y:S01]  /*a450*/  UMOV UR6, 0xffffffff ;  /* 0xffffffff00067882 */ /* 0x000fe20000000000 */
[----:B------:R-:W-:Y:S01]  /*a460*/  BSSY B0, `(.L_x_295) ;  /* 0x00000ca000007945 */ /* 0x000fe20003800000 */
[----:B------:R-:W-:Y:S01]  /*a470*/  USHF.L.U32 UR6, UR6, UR5, URZ ;  /* 0x0000000506067299 */ /* 0x000fe2000800063f */
[C---:B------:R-:W-:Y:S01]  /*a480*/  ISETP.NE.AND P2, PT, R3.reuse, RZ, PT ;  /* 0x000000ff0300720c */ /* 0x040fe20003f45270 */
[----:B------:R-:W-:Y:S01]  /*a490*/  IMAD.MOV.U32 R9, RZ, RZ, 0x1 ;  /* 0x00000001ff097424 */ /* 0x000fe200078e00ff */
[----:B------:R-:W-:Y:S01]  /*a4a0*/  ISETP.NE.OR P0, PT, R3, RZ, !P0 ;  /* 0x000000ff0300720c */ /* 0x000fe20004705670 */
[----:B------:R-:W-:Y:S01]  /*a4b0*/  IMAD.MOV.U32 R0, RZ, RZ, 0x1 ;  /* 0x00000001ff007424 */ /* 0x000fe200078e00ff */
[----:B------:R-:W-:Y:S01]  /*a4c0*/  LOP3.LUT R6, R16, 0x2, RZ, 0xfc, !PT ;  /* 0x0000000210067812 */ /* 0x000fe200078efcff */
[----:B------:R-:W-:Y:S01]  /*a4d0*/  IMAD.MOV.U32 R8, RZ, RZ, RZ ;  /* 0x000000ffff087224 */ /* 0x000fe200078e00ff */
[----:B------:R-:W-:Y:S01]  /*a4e0*/  ULDC UR4, c[0x0][0x600] ;  /* 0x0001800000047ab9 */ /* 0x000fe20000000800 */
[----:B------:R-:W-:Y:S01]  /*a4f0*/  UMOV UR7, 0x1 ;  /* 0x0000000100077882 */ /* 0x000fe20000000000 */
[----:B------:R-:W-:-:S02]  /*a500*/  UIADD3 UR19, UR40, 0x1, URZ ;  /* 0x0000000128137890 */ /* 0x000fc4000fffe03f */
[----:B------:R-:W-:Y:S02]  /*a510*/  UIADD3 UR15, UR4, -0x1, URZ ;  /* 0xffffffff040f7890 */ /* 0x000fe4000fffe03f */
[----:B------:R-:W-:Y:S02]  /*a520*/  USHF.L.U32 UR17, UR7, UR5, URZ ;  /* 0x0000000507117299 */ /* 0x000fe4000800063f */
[----:B------:R-:W-:Y:S01]  /*a530*/  ULOP3.LUT UR16, URZ, UR6, URZ, 0x33, !UPT ;  /* 0x000000063f107292 */ /* 0x000fe2000f8e333f */
[----:B------:R-:W-:Y:S01]  /*a540*/  ULDC.64 UR20, c[0x0][0x198] ;  /* 0x0000660000147ab9 */ /* 0x000fe20000000a00 */
[C---:B0-----:R-:W-:Y:S02]  /*a550*/  IMAD.SHL.U32 R10, R7.reuse, 0x80, RZ ;  /* 0x00000080070a7824 */ /* 0x041fe400078e00ff */
[----:B------:R-:W-:-:S03]  /*a560*/  IMAD.SHL.U32 R7, R7, 0x1000, RZ ;  /* 0x0000100007077824 */ /* 0x000fc600078e00ff */
[----:B------:R-:W-:Y:S02]  /*a570*/  LOP3.LUT R10, R10, 0x80, RZ, 0xc0, !PT ;  /* 0x000000800a0a7812 */ /* 0x000fe400078ec0ff */
[----:B------:R-:W-:-:S07]  /*a580*/  LOP3.LUT R7, R7, 0x1000, RZ, 0xc0, !PT ;  /* 0x0000100007077812 */ /* 0x000fce00078ec0ff */
.L_x_307:
[----:B------:R-:W-:-:S03]  /*a590*/  UMOV UR4, 0xffffffff ;  /* 0xffffffff00047882 */ /* 0x000fc60000000000 */
[----:B------:R-:W-:Y:S05]  /*a5a0*/  BRA.DIV UR4, `(.L_x_296) ;  /* 0x0000000e04c87947 */ /* 0x000fea000b800000 */
[----:B------:R-:W-:-:S13]  /*a5b0*/  ELECT P6, URZ, PT ;  /* 0x00000000003f782f */ /* 0x000fda00038c0000 */
.L_x_319:
[----:B------:R-:W0:Y:S01]  /*a5c0*/  LDC R3, c[0x0][0x28c] ;  /* 0x0000a300ff037b82 */ /* 0x000e220000000800 */
[----:B------:R-:W-:Y:S01]  /*a5d0*/  BSSY B1, `(.L_x_297) ;  /* 0x0000039000017945 */ /* 0x000fe20003800000 */
[----:B0-----:R-:W-:-:S13]  /*a5e0*/  ISETP.LT.OR P6, PT, R3, 0x1, !P6 ;  /* 0x000000010300780c */ /* 0x001fda00077c1670 */
[----:B------:R-:W-:Y:S05]  /*a5f0*/  @P6 BRA `(.L_x_298) ;  /* 0x0000000000d86947 */ /* 0x000fea0003800000 */
[----:B------:R-:W-:Y:S02]  /*a600*/  IMAD R22, R22, 0x100, R10 ;  /* 0x0000010016167824 */ /* 0x000fe400078e020a */
[----:B------:R-:W-:Y:S02]  /*a610*/  IMAD.SHL.U32 R19, R19, 0x40, RZ ;  /* 0x0000004013137824 */ /* 0x000fe400078e00ff */
[----:B------:R-:W-:Y:S02]  /*a620*/  IMAD.MOV.U32 R14, RZ, RZ, RZ ;  /* 0x000000ffff0e7224 */ /* 0x000fe400078e00ff */
[----:B------:R-:W-:Y:S02]  /*a630*/  IMAD.U32 R15, RZ, RZ, UR19 ;  /* 0x00000013ff0f7e24 */ /* 0x000fe4000f8e00ff */
[----:B------:R-:W-:Y:S02]  /*a640*/  IMAD.MOV.U32 R3, RZ, RZ, R0 ;  /* 0x000000ffff037224 */ /* 0x000fe400078e0000 */
[----:B------:R-:W-:-:S07]  /*a650*/  IMAD.MOV.U32 R4, RZ, RZ, R8 ;  /* 0x000000ffff047224 */ /* 0x000fce00078e0008 */
.L_x_302:
[----:B------:R-:W0:Y:S01]  /*a660*/  S2R R12, SR_CgaCtaId ;  /* 0x00000000000c7919 */ /* 0x000e220000008800 */
[----:B------:R-:W-:Y:S01]  /*a670*/  MOV R5, 0x400 ;  /* 0x0000040000057802 */ /* 0x000fe20000000f00 */
[----:B------:R-:W1:Y:S03]  /*a680*/  @!P2 LDC R11, c[0x0][0x500] ;  /* 0x00014000ff0bab82 */ /* 0x000e660000000800 */
[----:B0-----:R-:W-:Y:S02]  /*a690*/  LEA R13, R12, R5, 0x18 ;  /* 0x000000050c0d7211 */ /* 0x001fe400078ec0ff */
[----:B------:R-:W-:-:S03]  /*a6a0*/  SHF.L.U32 R5, R3, 0x1f, RZ ;  /* 0x0000001f03057819 */ /* 0x000fc600000006ff */
[----:B------:R-:W-:-:S04]  /*a6b0*/  IMAD R12, R4, 0x8, R13 ;  /* 0x00000008040c7824 */ /* 0x000fc800078e020d */
[----:B------:R-:W0:Y:S02]  /*a6c0*/  SYNCS.PHASECHK.TRANS64.TRYWAIT P1, [R12+URZ+0x18], R5 ;  /* 0x000018050c0075a7 */ /* 0x000e24000802017f */
[----:B01----:R-:W-:Y:S05]  /*a6d0*/  @!P1 BRA `(.L_x_299) ;  /* 0x0000000c009c9947 */ /* 0x003fea0003800000 */
.L_x_320:
[----:B0-----:R-:W-:Y:S01]  /*a6e0*/  PRMT R5, R6, 0x9910, RZ ;  /* 0x0000991006057816 */ /* 0x001fe200000000ff */
[----:B------:R0:W-:Y:S03]  /*a6f0*/  @!P2 SYNCS.ARRIVE.TRANS64 RZ, [R12+URZ], R11 ;  /* 0x0000000b0cffa9a7 */ /* 0x0001e6000800003f */
[----:B------:R-:W-:-:S13]  /*a700*/  ISETP.NE.AND P1, PT, R5, 0x2, PT ;  /* 0x000000020500780c */ /* 0x000fda0003f25270 */
[----:B0-----:R-:W-:Y:S05]  /*a710*/  @P1 BRA `(.L_x_300) ;  /* 0x0000000000041947 */ /* 0x001fea0003800000 */
[----:B------:R-:W-:Y:S01]  /*a720*/  BPT.TRAP 0x1 ;  /* 0x000000040000795c */ /* 0x000fe20000300000 */
.L_x_300:
[----:B------:R-:W-:Y:S05]  /*a730*/  @P0 BRA `(.L_x_301) ;  /* 0x0000000000040947 */ /* 0x000fea0003800000 */
[----:B------:R-:W-:Y:S01]  /*a740*/  BPT.TRAP 0x1 ;  /* 0x000000040000795c */ /* 0x000fe20000300000 */
.L_x_301:
[----:B------:R-:W-:Y:S01]  /*a750*/  IMAD R5, R4, 0x2000, R7 ;  /* 0x0000200004057824 */ /* 0x000fe200078e0207 */
[----:B------:R-:W-:Y:S01]  /*a760*/  R2UR UR9, R12 ;  /* 0x000000000c0972ca */ /* 0x000fe200000e0000 */
[C-C-:B------:R-:W-:Y:S01]  /*a770*/  IMAD R11, R4.reuse, 0x1000, R13.reuse ;  /* 0x00001000040b7824 */ /* 0x140fe200078e020d */
[----:B------:R-:W-:Y:S01]  /*a780*/  UIADD3 UR4, UP0, UR20, 0xf0, URZ ;  /* 0x000000f014047890 */ /* 0x000fe2000ff1e03f */
[----:B------:R-:W-:Y:S01]  /*a790*/  IMAD R5, R5, 0x2, R13 ;  /* 0x0000000205057824 */ /* 0x000fe200078e020d */
[----:B------:R-:W-:Y:S01]  /*a7a0*/  R2UR UR11, R19 ;  /* 0x00000000130b72ca */ /* 0x000fe200000e0000 */
[----:B------:R-:W-:Y:S01]  /*a7b0*/  VIADD R15, R15, 0xffffffff ;  /* 0xffffffff0f0f7836 */ /* 0x000fe20000000000 */
[----:B------:R-:W-:Y:S01]  /*a7c0*/  R2UR UR5, R11 ;  /* 0x000000000b0572ca */ /* 0x000fe200000e0000 */
[----:B------:R-:W-:Y:S01]  /*a7d0*/  UIADD3 UR22, UP1, UR20, 0x1f0, URZ ;  /* 0x000001f014167890 */ /* 0x000fe2000ff3e03f */
[----:B------:R-:W-:Y:S01]  /*a7e0*/  R2UR UR8, R5 ;  /* 0x00000000050872ca */ /* 0x000fe200000e0000 */
[----:B------:R-:W-:Y:S01]  /*a7f0*/  VIADD R4, R4, 0x1 ;  /* 0x0000000104047836 */ /* 0x000fe20000000000 */
[----:B------:R-:W-:Y:S01]  /*a800*/  R2UR UR10, R14 ;  /* 0x000000000e0a72ca */ /* 0x000fe200000e0000 */
[----:B------:R-:W-:Y:S01]  /*a810*/  UIADD3.X UR23, URZ, UR21, URZ, UP1, !UPT ;  /* 0x000000153f177290 */ /* 0x000fe20008ffe43f */
[----:B------:R-:W-:Y:S01]  /*a820*/  R2UR UR12, R2 ;  /* 0x00000000020c72ca */ /* 0x000fe200000e0000 */
[----:B------:R-:W-:Y:S01]  /*a830*/  UMOV UR6, 0x0 ;  /* 0x0000000000067882 */ /* 0x000fe20000000000 */
[----:B------:R-:W-:Y:S01]  /*a840*/  R2UR UR18, R22 ;  /* 0x00000000161272ca */ /* 0x000fe200000e0000 */
[----:B------:R-:W-:Y:S01]  /*a850*/  UMOV UR7, 0x10000000 ;  /* 0x1000000000077882 */ /* 0x000fe20000000000 */
[----:B------:R-:W-:Y:S01]  /*a860*/  ISETP.GT.AND P3, PT, R15, 0x1, PT ;  /* 0x000000010f00780c */ /* 0x000fe20003f64270 */
[----:B------:R-:W-:Y:S01]  /*a870*/  UMOV UR24, 0x30000 ;  /* 0x0003000000187882 */ /* 0x000fe20000000000 */
[----:B------:R-:W-:Y:S01]  /*a880*/  ISETP.NE.AND P1, PT, R4, 0x3, PT ;  /* 0x000000030400780c */ /* 0x000fe20003f25270 */
[----:B------:R-:W-:Y:S01]  /*a890*/  UIADD3 UR13, UR5, 0x100, URZ ;  /* 0x00000100050d7890 */ /* 0x000fe2000fffe03f */
[----:B------:R-:W-:Y:S01]  /*a8a0*/  VIADD R14, R14, 0x20 ;  /* 0x000000200e0e7836 */ /* 0x000fe20000000000 */
[----:B------:R-:W-:Y:S01]  /*a8b0*/  UIADD3.X UR5, URZ, UR21, URZ, UP0, !UPT ;  /* 0x000000153f057290 */ /* 0x000fe200087fe43f */
[----:B------:R-:W-:Y:S01]  /*a8c0*/  SEL R12, RZ, 0x1, P1 ;  /* 0x00000001ff0c7807 */ /* 0x000fe20000800000 */
[----:B------:R-:W-:Y:S01]  /*a8d0*/  UIADD3 UR14, UR8, 0x3100, URZ ;  /* 0x00003100080e7890 */ /* 0x000fe2000fffe03f */
[----:B------:R-:W-:-:S02]  /*a8e0*/  SEL R4, R4, RZ, P1 ;  /* 0x000000ff04047207 */ /* 0x000fc40000800000 */
[----:B------:R-:W-:Y:S01]  /*a8f0*/  UMOV UR8, UR13 ;  /* 0x0000000d00087c82 */ /* 0x000fe20008000000 */
[----:B------:R-:W-:-:S03]  /*a900*/  LOP3.LUT R3, R3, R12, RZ, 0x3c, !PT ;  /* 0x0000000c03037212 */ /* 0x000fc600078e3cff */
[----:B------:R0:W-:Y:S02]  /*a910*/  UTMALDG.3D [UR8], [UR4], desc[UR6] ;  /* 0x00000608040075b4 */ /* 0x0001e40008011000 */
[----:B0-----:R-:W-:Y:S01]  /*a920*/  UMOV UR8, UR14 ;  /* 0x0000000e00087c82 */ /* 0x001fe20008000000 */
[----:B------:R-:W-:Y:S02]  /*a930*/  UMOV UR11, UR18 ;  /* 0x00000012000b7c82 */ /* 0x000fe40008000000 */
[----:B------:R0:W-:Y:S02]  /*a940*/  UTMALDG.3D.MULTICAST [UR8], [UR22], UR24, desc[UR6] ;  /* 0x00000608160073b4 */ /* 0x0001e40008011818 */
[----:B0-----:R-:W-:Y:S05]  /*a950*/  @P3 BRA `(.L_x_302) ;  /* 0xfffffffc00403947 */ /* 0x001fea000383ffff */
.L_x_298:
[----:B------:R-:W-:Y:S05]  /*a960*/  BSYNC B1 ;  /* 0x0000000000017941 */ /* 0x000fea0003800000 */
.L_x_297:
[----:B------:R-:W2:Y:S01]  /*a970*/  LDL.64 R12, [R1] ;  /* 0x00000000010c7983 */ /* 0x000ea20000100a00 */
[----:B------:R-:W-:Y:S01]  /*a980*/  LOP3.LUT P4, RZ, R9, 0xff, RZ, 0xc0, !PT ;  /* 0x000000ff09ff7812 */ /* 0x000fe2000788c0ff */
[----:B------:R-:W-:Y:S01]  /*a990*/  VIADD R8, R8, UR40 ;  /* 0x0000002808087c36 */ /* 0x000fe20008000000 */
[----:B------:R-:W-:Y:S01]  /*a9a0*/  ULDC.64 UR4, c[0x0][0x650] ;  /* 0x0001940000047ab9 */ /* 0x000fe20000000a00 */
[----:B------:R-:W-:Y:S01]  /*a9b0*/  IMAD.U32 R5, RZ, RZ, UR40 ;  /* 0x00000028ff057e24 */ /* 0x000fe2000f8e00ff */
[----:B------:R-:W-:Y:S01]  /*a9c0*/  UISETP.GE.U32.AND UP0, UPT, UR40, 0x3, UPT ;  /* 0x000000032800788c */ /* 0x000fe2000bf06070 */
[----:B------:R-:W-:Y:S01]  /*a9d0*/  BSSY B1, `(.L_x_303) ;  /* 0x0000070000017945 */ /* 0x000fe20003800000 */
[----:B------:R-:W-:Y:S01]  /*a9e0*/  ISETP.GT.U32.AND P1, PT, R8, 0x2, PT ;  /* 0x000000020800780c */ /* 0x000fe20003f24070 */
[----:B------:R-:W-:Y:S01]  /*a9f0*/  IMAD.MOV.U32 R19, RZ, RZ, -0x1 ;  /* 0xffffffffff137424 */ /* 0x000fe200078e00ff */
[----:B------:R-:W-:Y:S01]  /*aa00*/  PRMT R9, RZ, 0x7610, R9 ;  /* 0x00007610ff097816 */ /* 0x000fe20000000009 */
[----:B------:R-:W-:Y:S01]  /*aa10*/  IMAD.MOV.U32 R22, RZ, RZ, -0x1 ;  /* 0xffffffffff167424 */ /* 0x000fe200078e00ff */
[----:B------:R-:W-:-:S02]  /*aa20*/  ISETP.LT.U32.AND P1, PT, R5, 0x3, P1 ;  /* 0x000000030500780c */ /* 0x000fc40000f21070 */
[----:B------:R-:W-:Y:S01]  /*aa30*/  PLOP3.LUT P3, PT, PT, PT, UP0, 0x80, 0x0 ;  /* 0x000000000000781c */ /* 0x000fe20003f6f008 */
[----:B------:R-:W0:Y:S01]  /*aa40*/  @P4 S2R R3, SR_CgaCtaId ;  /* 0x0000000000034919 */ /* 0x000e220000008800 */
[----:B------:R-:W-:-:S04]  /*aa50*/  @P4 MOV R2, 0x400 ;  /* 0x0000040000024802 */ /* 0x000fc80000000f00 */
[----:B0-----:R-:W-:Y:S01]  /*aa60*/  @P4 LEA R4, R3, R2, 0x18 ;  /* 0x0000000203044211 */ /* 0x001fe200078ec0ff */
[----:B------:R-:W-:-:S03]  /*aa70*/  IMAD.WIDE.U32 R2, R8, -0x55555555, RZ ;  /* 0xaaaaaaab08027825 */ /* 0x000fc600078e00ff */
[----:B------:R0:W-:Y:S01]  /*aa80*/  @P4 SYNCS.ARRIVE.TRANS64.A1T0 RZ, [R4+URZ+0x68], RZ ;  /* 0x000068ff04ff49a7 */ /* 0x0001e2000810003f */
[----:B------:R-:W-:Y:S01]  /*aa90*/  IMAD.MOV.U32 R2, RZ, RZ, -0x1 ;  /* 0xffffffffff027424 */ /* 0x000fe200078e00ff */
[----:B------:R-:W-:Y:S02]  /*aaa0*/  SHF.R.U32.HI R5, RZ, 0x1, R3 ;  /* 0x00000001ff057819 */ /* 0x000fe40000011603 */
[----:B------:R-:W-:-:S03]  /*aab0*/  SEL R3, RZ, 0x1, !P1 ;  /* 0x00000001ff037807 */ /* 0x000fc60004800000 */
[----:B------:R-:W-:Y:S01]  /*aac0*/  IMAD R8, R5, -0x3, R8 ;  /* 0xfffffffd05087824 */ /* 0x000fe200078e0208 */
[----:B------:R-:W-:Y:S02]  /*aad0*/  LOP3.LUT R0, R0, R3, RZ, 0x3c, !PT ;  /* 0x0000000300007212 */ /* 0x000fe400078e3cff */
[----:B------:R-:W-:Y:S02]  /*aae0*/  PRMT R3, RZ, 0x7610, R3 ;  /* 0x00007610ff037816 */ /* 0x000fe40000000003 */
[----:B------:R-:W-:Y:S02]  /*aaf0*/  @P3 LOP3.LUT R0, R0, 0x1, R5, 0x78, !PT ;  /* 0x0000000100003812 */ /* 0x000fe400078e7805 */
[----:B--2---:R-:W-:-:S04]  /*ab00*/  IADD3 R18, P4, R18, R12, RZ ;  /* 0x0000000c12127210 */ /* 0x004fc80007f9e0ff */
[----:B------:R-:W-:Y:S01]  /*ab10*/  ISETP.GE.U32.AND P1, PT, R18, UR4, PT ;  /* 0x0000000412007c0c */ /* 0x000fe2000bf26070 */
[----:B------:R-:W-:-:S05]  /*ab20*/  IMAD.X R17, R17, 0x1, R23, P4 ;  /* 0x0000000111117824 */ /* 0x000fca00020e0617 */
[----:B------:R-:W-:-:S13]  /*ab30*/  ISETP.GE.U32.AND.EX P1, PT, R17, UR5, PT, P1 ;  /* 0x0000000511007c0c */ /* 0x000fda000bf26110 */
[----:B0-----:R-:W-:Y:S05]  /*ab40*/  @P1 BRA `(.L_x_304) ;  /* 0x0000000400601947 */ /* 0x001fea0003800000 */
[----:B------:R-:W0:Y:S01]  /*ab50*/  S2R R12, SR_CTAID.X ;  /* 0x00000000000c7919 */ /* 0x000e220000002500 */
[----:B------:R-:W-:Y:S01]  /*ab60*/  ULDC.64 UR4, c[0x0][0x628] ;  /* 0x00018a0000047ab9 */ /* 0x000fe20000000a00 */
[----:B------:R-:W-:Y:S01]  /*ab70*/  ULDC UR7, c[0x0][0x630] ;  /* 0x00018c0000077ab9 */ /* 0x000fe20000000800 */
[----:B------:R-:W-:Y:S01]  /*ab80*/  ISETP.NE.U32.AND P1, PT, RZ, UR4, PT ;  /* 0x00000004ff007c0c */ /* 0x000fe2000bf25070 */
[----:B------:R-:W1:Y:S01]  /*ab90*/  S2R R13, SR_CTAID.Y ;  /* 0x00000000000d7919 */ /* 0x000e620000002600 */
[----:B------:R-:W-:Y:S01]  /*aba0*/  ULDC UR8, c[0x0][0x150] ;  /* 0x0000540000087ab9 */ /* 0x000fe20000000800 */
[----:B------:R-:W-:Y:S01]  /*abb0*/  IMAD.MOV.U32 R2, RZ, RZ, R18 ;  /* 0x000000ffff027224 */ /* 0x000fe200078e0012 */
[----:B------:R-:W-:Y:S01]  /*abc0*/  ISETP.NE.AND.EX P1, PT, RZ, UR5, PT, P1 ;  /* 0x00000005ff007c0c */ /* 0x000fe2000bf25310 */
[----:B------:R-:W-:Y:S01]  /*abd0*/  IMAD.MOV.U32 R3, RZ, RZ, R17 ;  /* 0x000000ffff037224 */ /* 0x000fe200078e0011 */
[----:B0-----:R-:W-:-:S11]  /*abe0*/  I2FP.F32.U32 R14, R12 ;  /* 0x0000000c000e7245 */ /* 0x001fd60000201000 */
[----:B------:R-:W-:Y:S05]  /*abf0*/  @!P1 BRA `(.L_x_305) ;  /* 0x0000000000289947 */ /* 0x000fea0003800000 */
[----:B------:R-:W-:Y:S02]  /*ac00*/  ULDC UR6, c[0x0][0x634] ;  /* 0x00018d0000067ab9 */ /* 0x000fe40000000800 */
[----:B------:R-:W-:-:S05]  /*ac10*/  IADD3 R3, P1, R18, UR6, RZ ;  /* 0x0000000612037c10 */ /* 0x000fca000ff3e0ff */
[----:B------:R-:W-:-:S04]  /*ac20*/  IMAD.X R11, RZ, RZ, R17, P1 ;  /* 0x000000ffff0b7224 */ /* 0x000fc800008e0611 */
[----:B------:R-:W-:-:S04]  /*ac30*/  IMAD.WIDE.U32 R4, R11, UR4, RZ ;  /* 0x000000040b047c25 */ /* 0x000fc8000f8e00ff */
[----:B------:R-:W-:-:S04]  /*ac40*/  IMAD.WIDE.U32 R4, P1, R3, UR5, R4 ;  /* 0x0000000503047c25 */ /* 0x000fc8000f820004 */
[----:B------:R-:W-:-:S04]  /*ac50*/  IMAD.WIDE.U32 R2, R3, UR4, RZ ;  /* 0x0000000403027c25 */ /* 0x000fc8000f8e00ff */
[----:B------:R-:W-:Y:S01]  /*ac60*/  IMAD.MOV.U32 R2, RZ, RZ, R5 ;  /* 0x000000ffff027224 */ /* 0x000fe200078e0005 */
[----:B------:R-:W-:Y:S01]  /*ac70*/  IADD3 RZ, P3, R3, R4, RZ ;  /* 0x0000000403ff7210 */ /* 0x000fe20007f7e0ff */
[----:B------:R-:W-:-:S04]  /*ac80*/  IMAD.X R3, RZ, RZ, RZ, P1 ;  /* 0x000000ffff037224 */ /* 0x000fc800008e06ff */
[----:B------:R-:W-:-:S08]  /*ac90*/  IMAD.WIDE.U32.X R2, R11, UR5, R2, P3 ;  /* 0x000000050b027c25 */ /* 0x000fd000098e0402 */
.L_x_305:
[----:B------:R-:W0:Y:S01]  /*aca0*/  LDC R21, c[0x0][0x65c] ;  /* 0x00019700ff157b82 */ /* 0x000e220000000800 */
[--C-:B------:R-:W-:Y:S01]  /*acb0*/  SHF.R.U64 R11, R2, UR7, R3.reuse ;  /* 0x00000007020b7c19 */ /* 0x100fe20008001203 */
[----:B------:R-:W-:Y:S01]  /*acc0*/  FMUL R14, R14, UR8 ;  /* 0x000000080e0e7c20 */ /* 0x000fe20008400000 */
[----:B------:R-:W-:Y:S01]  /*acd0*/  SHF.R.U32.HI R2, RZ, UR7, R3 ;  /* 0x00000007ff027c19 */ /* 0x000fe20008011603 */
[----:B------:R-:W-:Y:S01]  /*ace0*/  ULDC UR6, c[0x0][0x154] ;  /* 0x0000550000067ab9 */ /* 0x000fe20000000800 */
[----:B------:R-:W-:Y:S01]  /*acf0*/  IADD3 R15, P1, RZ, -R11, RZ ;  /* 0x8000000bff0f7210 */ /* 0x000fe20007f3e0ff */
[----:B------:R-:W-:Y:S01]  /*ad00*/  ULDC.64 UR4, c[0x0][0x620] ;  /* 0x0001880000047ab9 */ /* 0x000fe20000000a00 */
[----:B-1----:R-:W-:Y:S01]  /*ad10*/  I2FP.F32.U32 R3, R13 ;  /* 0x0000000d00037245 */ /* 0x002fe20000201000 */
[----:B------:R-:W1:Y:S01]  /*ad20*/  LDC R19, c[0x0][0x144] ;  /* 0x00005100ff137b82 */ /* 0x000e620000000800 */
[----:B------:R-:W2:Y:S01]  /*ad30*/  F2I.U32.TRUNC.NTZ R14, R14 ;  /* 0x0000000e000e7305 */ /* 0x000ea2000020f000 */
[----:B------:R-:W-:-:S02]  /*ad40*/  IMAD.X R2, RZ, RZ, ~R2, P1 ;  /* 0x000000ffff027224 */ /* 0x000fc400008e0e02 */
[----:B------:R-:W-:Y:S01]  /*ad50*/  FMUL R4, R3, UR6 ;  /* 0x0000000603047c20 */ /* 0x000fe20008400000 */
[----:B------:R-:W-:Y:S01]  /*ad60*/  IMAD.MOV.U32 R3, RZ, RZ, R17 ;  /* 0x000000ffff037224 */ /* 0x000fe200078e0011 */
[----:B------:R-:W-:Y:S01]  /*ad70*/  ULDC.64 UR6, c[0x0][0x640] ;  /* 0x0001900000067ab9 */ /* 0x000fe20000000a00 */
[----:B------:R-:W-:Y:S01]  /*ad80*/  IMAD R2, R2, UR4, RZ ;  /* 0x0000000402027c24 */ /* 0x000fe2000f8e02ff */
[----:B------:R-:W3:Y:S01]  /*ad90*/  LDC R20, c[0x0][0x148] ;  /* 0x00005200ff147b82 */ /* 0x000ee20000000800 */
[----:B------:R-:W-:Y:S01]  /*ada0*/  ISETP.NE.U32.AND P1, PT, RZ, UR6, PT ;  /* 0x00000006ff007c0c */ /* 0x000fe2000bf25070 */
[----:B------:R-:W4:Y:S01]  /*adb0*/  F2I.U32.TRUNC.NTZ R4, R4 ;  /* 0x0000000400047305 */ /* 0x000f22000020f000 */
[----:B------:R-:W-:Y:S02]  /*adc0*/  IMAD R5, R15, UR5, R2 ;  /* 0x000000050f057c24 */ /* 0x000fe4000f8e0202 */
[----:B------:R-:W-:Y:S01]  /*add0*/  IMAD.MOV.U32 R2, RZ, RZ, R18 ;  /* 0x000000ffff027224 */ /* 0x000fe200078e0012 */
[----:B------:R-:W-:-:S02]  /*ade0*/  ISETP.NE.AND.EX P1, PT, RZ, UR7, PT, P1 ;  /* 0x00000007ff007c0c */ /* 0x000fc4000bf25310 */
[----:B0-----:R-:W-:Y:S01]  /*adf0*/  ISETP.NE.AND P4, PT, R21, 0x1, PT ;  /* 0x000000011500780c */ /* 0x001fe20003f85270 */
[----:B------:R-:W-:Y:S01]  /*ae00*/  IMAD.WIDE.U32 R2, R15, UR4, R2 ;  /* 0x000000040f027c25 */ /* 0x000fe2000f8e0002 */
[----:B------:R-:W-:-:S03]  /*ae10*/  ULDC UR4, c[0x0][0x618] ;  /* 0x0001860000047ab9 */ /* 0x000fc60000000800 */
[----:B--2---:R-:W-:Y:S02]  /*ae20*/  IMAD.MOV R14, RZ, RZ, -R14 ;  /* 0x000000ffff0e7224 */ /* 0x004fe400078e0a0e */
[----:B------:R-:W-:Y:S02]  /*ae30*/  IMAD.IADD R3, R3, 0x1, R5 ;  /* 0x0000000103037824 */ /* 0x000fe400078e0205 */
[----:B-1----:R-:W-:-:S03]  /*ae40*/  IMAD R12, R19, R14, R12 ;  /* 0x0000000e130c7224 */ /* 0x002fc600078e020c */
[--C-:B------:R-:W-:Y:S01]  /*ae50*/  SHF.R.U64 R14, R2, UR4, R3.reuse ;  /* 0x00000004020e7c19 */ /* 0x100fe20008001203 */
[----:B----4-:R-:W-:Y:S01]  /*ae60*/  IMAD.MOV R2, RZ, RZ, -R4 ;  /* 0x000000ffff027224 */ /* 0x010fe200078e0a04 */
[----:B------:R-:W-:Y:S01]  /*ae70*/  SHF.R.U32.HI R3, RZ, UR4, R3 ;  /* 0x00000004ff037c19 */ /* 0x000fe20008011603 */
[----:B------:R-:W-:Y:S02]  /*ae80*/  ULDC UR4, c[0x0][0x608] ;  /* 0x0001820000047ab9 */ /* 0x000fe40000000800 */
[----:B---3--:R-:W-:Y:S01]  /*ae90*/  @P4 IMAD R12, R20, R2, R13 ;  /* 0x00000002140c4224 */ /* 0x008fe200078e020d */
[--C-:B------:R-:W-:Y:S02]  /*aea0*/  SHF.R.U64 R19, R14, UR4, R3.reuse ;  /* 0x000000040e137c19 */ /* 0x100fe40008001203 */
[----:B------:R-:W-:Y:S01]  /*aeb0*/  SHF.R.U32.HI R2, RZ, UR4, R3 ;  /* 0x00000004ff027c19 */ /* 0x000fe20008011603 */
[----:B------:R-:W-:-:S03]  /*aec0*/  ULDC UR4, c[0x0][0x658] ;  /* 0x0001960000047ab9 */ /* 0x000fc60000000800 */
[--C-:B------:R-:W-:Y:S02]  /*aed0*/  SHF.R.U64 R13, R19, UR4, R2.reuse ;  /* 0x00000004130d7c19 */ /* 0x100fe40008001202 */
[----:B------:R-:W-:-:S03]  /*aee0*/  SHF.R.U32.HI R2, RZ, UR4, R2 ;  /* 0x00000004ff027c19 */ /* 0x000fc60008011602 */
[----:B------:R-:W-:Y:S02]  /*aef0*/  IMAD.MOV.U32 R4, RZ, RZ, R13 ;  /* 0x000000ffff047224 */ /* 0x000fe400078e000d */
[----:B------:R-:W-:Y:S01]  /*af00*/  IMAD.MOV.U32 R3, RZ, RZ, R2 ;  /* 0x000000ffff037224 */ /* 0x000fe200078e0002 */
[----:B------:R-:W-:Y:S06]  /*af10*/  @!P1 BRA `(.L_x_306) ;  /* 0x00000000002c9947 */ /* 0x000fec0003800000 */
        /* <DEDUP_REMOVED lines=9> */
[----:B------:R-:W-:-:S04]  /*afb0*/  IMAD.WIDE.U32.X R2, R15, UR7, R2, P3 ;  /* 0x000000070f027c25 */ /* 0x000fc800098e0402 */
[----:B------:R-:W-:-:S07]  /*afc0*/  IMAD.MOV.U32 R4, RZ, RZ, R2 ;  /* 0x000000ffff047224 */ /* 0x000fce00078e0002 */
.L_x_306:
[----:B------:R-:W-:Y:S01]  /*afd0*/  ULDC UR4, c[0x0][0x648] ;  /* 0x0001920000047ab9 */ /* 0x000fe20000000800 */
[----:B------:R-:W-:Y:S01]  /*afe0*/  LOP3.LUT R2, R19, UR16, RZ, 0xc0, !PT ;  /* 0x0000001013027c12 */ /* 0x000fe2000f8ec0ff */
[----:B------:R-:W-:Y:S01]  /*aff0*/  ULDC UR5, c[0x0][0x610] ;  /* 0x0001840000057ab9 */ /* 0x000fe20000000800 */
[----:B------:R-:W-:Y:S01]  /*b000*/  SHF.R.U64 R3, R4, UR4, R3 ;  /* 0x0000000404037c19 */ /* 0x000fe20008001203 */
[----:B------:R-:W-:Y:S01]  /*b010*/  ULDC UR4, c[0x0][0x638] ;  /* 0x00018e0000047ab9 */ /* 0x000fe20000000800 */
[----:B------:R-:W-:-:S03]  /*b020*/  LOP3.LUT R14, R14, UR15, RZ, 0xc0, !PT ;  /* 0x0000000f0e0e7c12 */ /* 0x000fc6000f8ec0ff */
[----:B------:R-:W-:Y:S02]  /*b030*/  IMAD.MOV R4, RZ, RZ, -R3 ;  /* 0x000000ffff047224 */ /* 0x000fe400078e0a03 */
[----:B------:R-:W-:Y:S02]  /*b040*/  IMAD R3, R3, UR17, R2 ;  /* 0x0000001103037c24 */ /* 0x000fe4000f8e0202 */
[----:B------:R-:W-:Y:S01]  /*b050*/  IMAD R13, R4, UR4, R13 ;  /* 0x00000004040d7c24 */ /* 0x000fe2000f8e020d */
[----:B------:R-:W-:Y:S01]  /*b060*/  ULDC UR4, c[0x0][0x600] ;  /* 0x0001800000047ab9 */ /* 0x000fe20000000800 */
[----:B------:R-:W-:Y:S02]  /*b070*/  IMAD R12, R3, UR5, R12 ;  /* 0x00000005030c7c24 */ /* 0x000fe4000f8e020c */
[----:B------:R-:W-:Y:S02]  /*b080*/  IMAD R13, R13, UR4, R14 ;  /* 0x000000040d0d7c24 */ /* 0x000fe4000f8e020e */
[----:B------:R-:W-:-:S02]  /*b090*/  IMAD.MOV.U32 R3, RZ, RZ, 0x1 ;  /* 0x00000001ff037424 */ /* 0x000fc400078e00ff */
[----:B------:R-:W-:Y:S01]  /*b0a0*/  IMAD.MOV.U32 R2, RZ, RZ, R11 ;  /* 0x000000ffff027224 */ /* 0x000fe200078e000b */
[----:B------:R-:W-:Y:S02]  /*b0b0*/  SEL R22, R13, R12, !P4 ;  /* 0x0000000c0d167207 */ /* 0x000fe40006000000 */
[----:B------:R-:W-:-:S07]  /*b0c0*/  SEL R19, R12, R13, !P4 ;  /* 0x0000000d0c137207 */ /* 0x000fce0006000000 */
.L_x_304:
[----:B------:R-:W-:Y:S05]  /*b0d0*/  BSYNC B1 ;  /* 0x0000000000017941 */ /* 0x000fea0003800000 */
.L_x_303:
[----:B------:R-:W-:-:S13]  /*b0e0*/  LOP3.LUT P1, RZ, R3, 0xff, RZ, 0xc0, !PT ;  /* 0x000000ff03ff7812 */ /* 0x000fda000782c0ff */
[----:B------:R-:W-:Y:S05]  /*b0f0*/  @P1 BRA `(.L_x_307) ;  /* 0xfffffff400241947 */ /* 0x000fea000383ffff */
[----:B------:R-:W-:Y:S05]  /*b100*/  BSYNC B0 ;  /* 0x0000000000007941 */ /* 0x000fea0003800000 */
.L_x_295:
[----:B------:R-:W-:-:S03]  /*b110*/  UMOV UR4, 0xffffffff ;  /* 0xffffffff00047882 */ /* 0x000fc60000000000 */
[----:B------:R-:W-:Y:S05]  /*b120*/  BRA.DIV UR4, `(.L_x_308) ;  /* 0x00000006041c7947 */ /* 0x000fea000b800000 */
[----:B------:R-:W-:-:S13]  /*b130*/  ELECT P6, URZ, PT ;  /* 0x00000000003f782f */ /* 0x000fda00038c0000 */
.L_x_323:
[----:B------:R-:W-:Y:S04]  /*b140*/  BSSY B0, `(.L_x_309) ;  /* 0x0000022000007945 */ /* 0x000fe80003800000 */
[----:B------:R-:W-:Y:S05]  /*b150*/  @!P6 BRA `(.L_x_310) ;  /* 0x000000000080e947 */ /* 0x000fea0003800000 */
[----:B------:R-:W-:-:S04]  /*b160*/  LOP3.LUT R16, R16, 0x2, RZ, 0xfc, !PT ;  /* 0x0000000210107812 */ /* 0x000fc800078efcff */
[----:B------:R-:W-:-:S13]  /*b170*/  ISETP.NE.AND P0, PT, R16, 0x3, PT ;  /* 0x000000031000780c */ /* 0x000fda0003f05270 */
[----:B------:R-:W-:Y:S05]  /*b180*/  @!P0 BRA `(.L_x_311) ;  /* 0x0000000000048947 */ /* 0x000fea0003800000 */
[----:B------:R-:W-:Y:S01]  /*b190*/  BPT.TRAP 0x1 ;  /* 0x000000040000795c */ /* 0x000fe20000300000 */
.L_x_311:
[----:B------:R-:W0:Y:S01]  /*b1a0*/  S2R R3, SR_CgaCtaId ;  /* 0x0000000000037919 */ /* 0x000e220000008800 */
[----:B------:R-:W-:-:S04]  /*b1b0*/  MOV R2, 0x400 ;  /* 0x0000040000027802 */ /* 0x000fc80000000f00 */
[----:B0-----:R-:W-:Y:S02]  /*b1c0*/  LEA R3, R3, R2, 0x18 ;  /* 0x0000000203037211 */ /* 0x001fe400078ec0ff */
[----:B------:R-:W-:-:S03]  /*b1d0*/  SHF.L.U32 R2, R0, 0x1f, RZ ;  /* 0x0000001f00027819 */ /* 0x000fc600000006ff */
[----:B------:R-:W-:-:S04]  /*b1e0*/  VIADD R3, R3, 0x18 ;  /* 0x0000001803037836 */ /* 0x000fc80000000000 */
[C---:B------:R-:W-:Y:S02]  /*b1f0*/  IMAD R7, R8.reuse, 0x8, R3 ;  /* 0x0000000808077824 */ /* 0x040fe400078e0203 */
[----:B------:R-:W-:Y:S02]  /*b200*/  VIADD R8, R8, 0x1 ;  /* 0x0000000108087836 */ /* 0x000fe40000000000 */
[----:B------:R-:W0:Y:S03]  /*b210*/  SYNCS.PHASECHK.TRANS64.TRYWAIT P0, [R7+URZ], R2 ;  /* 0x00000002070075a7 */ /* 0x000e26000800017f */
[----:B------:R-:W-:-:S04]  /*b220*/  ISETP.NE.AND P1, PT, R8, 0x3, PT ;  /* 0x000000030800780c */ /* 0x000fc80003f25270 */
[----:B------:R-:W-:Y:S02]  /*b230*/  SEL R5, RZ, 0x1, P1 ;  /* 0x00000001ff057807 */ /* 0x000fe40000800000 */
[----:B------:R-:W-:Y:S02]  /*b240*/  SEL R8, R8, RZ, P1 ;  /* 0x000000ff08087207 */ /* 0x000fe40000800000 */
[----:B------:R-:W-:-:S03]  /*b250*/  LOP3.LUT R5, R0, R5, RZ, 0x3c, !PT ;  /* 0x0000000500057212 */ /* 0x000fc600078e3cff */
[----:B------:R-:W-:Y:S01]  /*b260*/  IMAD R9, R8, 0x8, R3 ;  /* 0x0000000808097824 */ /* 0x000fe200078e0203 */
[----:B------:R-:W-:Y:S01]  /*b270*/  SHF.L.U32 R4, R5, 0x1f, RZ ;  /* 0x0000001f05047819 */ /* 0x000fe200000006ff */
[----:B0-----:R-:W-:Y:S06]  /*b280*/  @!P0 BRA `(.L_x_312) ;  /* 0x0000000000e48947 */ /* 0x001fec0003800000 */
.L_x_324:
[----:B------:R-:W1:Y:S01]  /*b290*/  SYNCS.PHASECHK.TRANS64.TRYWAIT P0, [R9+URZ], R4 ;  /* 0x00000004090075a7 */ /* 0x000e62000800017f */
[----:B------:R-:W-:-:S05]  /*b2a0*/  VIADD R0, R8, 0x1 ;  /* 0x0000000108007836 */ /* 0x000fca0000000000 */
[----:B------:R-:W-:-:S04]  /*b2b0*/  ISETP.NE.AND P1, PT, R0, 0x3, PT ;  /* 0x000000030000780c */ /* 0x000fc80003f25270 */
[----:B0-----:R-:W-:Y:S02]  /*b2c0*/  SEL R2, RZ, 0x1, P1 ;  /* 0x00000001ff027807 */ /* 0x001fe40000800000 */
[----:B------:R-:W-:Y:S02]  /*b2d0*/  SEL R0, R0, RZ, P1 ;  /* 0x000000ff00007207 */ /* 0x000fe40000800000 */
[----:B------:R-:W-:Y:S01]  /*b2e0*/  LOP3.LUT R2, R5, R2, RZ, 0x3c, !PT ;  /* 0x0000000205027212 */ /* 0x000fe200078e3cff */
[----:B-1----:R-:W-:Y:S06]  /*b2f0*/  @!P0 BRA `(.L_x_313) ;  /* 0x0000000000dc8947 */ /* 0x002fec0003800000 */
.L_x_325:
[----:B------:R-:W-:Y:S01]  /*b300*/  IMAD R3, R0, 0x8, R3 ;  /* 0x0000000800037824 */ /* 0x000fe200078e0203 */
[----:B------:R-:W-:-:S07]  /*b310*/  SHF.L.U32 R0, R2, 0x1f, RZ ;  /* 0x0000001f02007819 */ /* 0x000fce00000006ff */
.L_x_314:
[----:B-1----:R1:W2:Y:S02]  /*b320*/  SYNCS.PHASECHK.TRANS64.TRYWAIT P0, [R3+URZ], R0 ;  /* 0x00000000030075a7 */ /* 0x0022a4000800017f */
[----:B--2---:R-:W-:Y:S05]  /*b330*/  @!P0 NANOSLEEP.SYNCS 0x989680 ;  /* 0x009896800000895d */ /* 0x004fea0003900000 */
[----:B------:R-:W2:Y:S02]  /*b340*/  @!P0 SYNCS.PHASECHK.TRANS64 P0, [R3+URZ], R0 ;  /* 0x00000000030085a7 */ /* 0x000ea4000800007f */
[----:B--2---:R-:W-:Y:S05]  /*b350*/  @!P0 BRA `(.L_x_314) ;  /* 0xfffffffc00f08947 */ /* 0x004fea000383ffff */
.L_x_310:
[----:B------:R-:W-:Y:S05]  /*b360*/  BSYNC B0 ;  /* 0x0000000000007941 */ /* 0x000fea0003800000 */
.L_x_309:
[----:B------:R-:W-:Y:S05]  /*b370*/  EXIT ;  /* 0x000000000000794d */ /* 0x000fea0003800000 */
.L_x_19:
[----:B-1----:R1:W2:Y:S02]  /*b380*/  SYNCS.PHASECHK.TRANS64.TRYWAIT P0, [R161+URZ], R0 ;  /* 0x00000000a10075a7 */ /* 0x0022a4000800017f */
[----:B--2---:R-:W-:Y:S05]  /*b390*/  @!P0 NANOSLEEP.SYNCS 0x989680 ;  /* 0x009896800000895d */ /* 0x004fea0003900000 */
[----:B------:R-:W2:Y:S02]  /*b3a0*/  @!P0 SYNCS.PHASECHK.TRANS64 P0, [R161+URZ], R0 ;  /* 0x00000000a10085a7 */ /* 0x000ea4000800007f */
[----:B--2---:R-:W-:Y:S05]  /*b3b0*/  @!P0 BRA `(.L_x_19) ;  /* 0xfffffffc00f08947 */ /* 0x004fea000383ffff */
[----:B------:R-:W-:Y:S05]  /*b3c0*/  BRA `(.L_x_315) ;  /* 0xffffff6000bc7947 */ /* 0x000fea000383ffff */
.L_x_24:
[----:B--2---:R2:W3:Y:S02]  /*b3d0*/  SYNCS.PHASECHK.TRANS64.TRYWAIT P1, [R3+URZ], R0 ;  /* 0x00000000030075a7 */ /* 0x0044e4000802017f */
[----:B---3--:R-:W-:Y:S05]  /*b3e0*/  @!P1 NANOSLEEP.SYNCS 0x989680 ;  /* 0x009896800000995d */ /* 0x008fea0003900000 */
[----:B------:R-:W3:Y:S02]  /*b3f0*/  @!P1 SYNCS.PHASECHK.TRANS64 P1, [R3+URZ], R0 ;  /* 0x00000000030095a7 */ /* 0x000ee4000802007f */
[----:B---3--:R-:W-:Y:S05]  /*b400*/  @!P1 BRA `(.L_x_24) ;  /* 0xfffffffc00f09947 */ /* 0x008fea000383ffff */
[----:B------:R-:W-:Y:S05]  /*b410*/  BRA `(.L_x_23) ;  /* 0xffffff6400287947 */ /* 0x000fea000383ffff */
.L_x_29:
[----:B--2---:R-:W-:-:S04]  /*b420*/  IMAD.U32 R5, RZ, RZ, UR4 ;  /* 0x00000004ff057e24 */ /* 0x004fc8000f8e00ff */
[----:B------:R2:W3:Y:S03]  /*b430*/  SYNCS.PHASECHK.TRANS64.TRYWAIT P1, [R5+URZ], R4 ;  /* 0x00000004050075a7 */ /* 0x0004e6000802017f */
[----:B---3--:R-:W-:Y:S05]  /*b440*/  @!P1 NANOSLEEP.SYNCS 0x989680 ;  /* 0x009896800000995d */ /* 0x008fea0003900000 */
[----:B------:R-:W3:Y:S02]  /*b450*/  @!P1 SYNCS.PHASECHK.TRANS64 P1, [R5+URZ], R4 ;  /* 0x00000004050095a7 */ /* 0x000ee4000802007f */
[----:B---3--:R-:W-:Y:S05]  /*b460*/  @!P1 BRA `(.L_x_29) ;  /* 0xfffffffc00ec9947 */ /* 0x008fea000383ffff */
[----:B------:R-:W-:Y:S05]  /*b470*/  BRA `(.L_x_28) ;  /* 0xffffff6400bc7947 */ /* 0x000fea000383ffff */
.L_x_35:
[----:B-1----:R1:W2:Y:S02]  /*b480*/  SYNCS.PHASECHK.TRANS64.TRYWAIT P0, [R161+URZ+0x10], R0 ;  /* 0x00001000a10075a7 */ /* 0x0022a4000800017f */
[----:B--2---:R-:W-:Y:S05]  /*b490*/  @!P0 NANOSLEEP.SYNCS 0x989680 ;  /* 0x009896800000895d */ /* 0x004fea0003900000 */
[----:B------:R-:W2:Y:S02]  /*b4a0*/  @!P0 SYNCS.PHASECHK.TRANS64 P0, [R161+URZ+0x10], R0 ;  /* 0x00001000a10085a7 */ /* 0x000ea4000800007f */
[----:B--2---:R-:W-:Y:S05]  /*b4b0*/  @!P0 BRA `(.L_x_35) ;  /* 0xfffffffc00f08947 */ /* 0x004fea000383ffff */
[----:B------:R-:W-:Y:S05]  /*b4c0*/  BRA `(.L_x_316) ;  /* 0xffffff6800cc7947 */ /* 0x000fea000383ffff */
.L_x_296:
[----:B------:R-:W-:Y:S01]  /*b4d0*/  BSSY B1, `(.L_x_317) ;  /* 0x0000006000017945 */ /* 0x000fe20003800000 */
[----:B------:R-:W-:-:S07]  /*b4e0*/  IMAD.MOV.U32 R15, RZ, RZ, -0x1 ;  /* 0xffffffffff0f7424 */ /* 0x000fce00078e00ff */
[----:B-----5:R-:W-:Y:S05]  /*b4f0*/  WARPSYNC.COLLECTIVE R15, `(.L_x_318) ;  /* 0x000000000f0c7348 */ /* 0x020fea0003c00000 */
[----:B------:R-:W-:Y:S02]  /*b500*/  ELECT P6, UR62, PT ;  /* 0x00000000003e782f */ /* 0x000fe400038c0000 */
[----:B------:R-:W-:Y:S01]  /*b510*/  MOV R14, UR62 ;  /* 0x0000003e000e7c02 */ /* 0x000fe20008000f00 */
[----:B-----5:R-:W-:Y:S10]  /*b520*/  ENDCOLLECTIVE ;  /* 0x000000000000791b */ /* 0x020ff40003800000 */
.L_x_318:
[----:B------:R-:W-:Y:S05]  /*b530*/  BSYNC B1 ;  /* 0x0000000000017941 */ /* 0x000fea0003800000 */
.L_x_317:
[----:B------:R-:W-:Y:S05]  /*b540*/  BRA `(.L_x_319) ;  /* 0xfffffff0001c7947 */ /* 0x000fea000383ffff */
.L_x_299:
[----:B0-----:R0:W1:Y:S02]  /*b550*/  SYNCS.PHASECHK.TRANS64.TRYWAIT P1, [R12+URZ+0x18], R5 ;  /* 0x000018050c0075a7 */ /* 0x001064000802017f */
[----:B-1----:R-:W-:Y:S05]  /*b560*/  @!P1 NANOSLEEP.SYNCS 0x989680 ;  /* 0x009896800000995d */ /* 0x002fea0003900000 */
[----:B------:R-:W1:Y:S02]  /*b570*/  @!P1 SYNCS.PHASECHK.TRANS64 P1, [R12+URZ+0x18], R5 ;  /* 0x000018050c0095a7 */ /* 0x000e64000802007f */
[----:B-1----:R-:W-:Y:S05]  /*b580*/  @!P1 BRA `(.L_x_299) ;  /* 0xfffffffc00f09947 */ /* 0x002fea000383ffff */
[----:B------:R-:W-:Y:S05]  /*b590*/  BRA `(.L_x_320) ;  /* 0xfffffff000507947 */ /* 0x000fea000383ffff */
.L_x_308:
[----:B------:R-:W-:Y:S01]  /*b5a0*/  BSSY B0, `(.L_x_321) ;  /* 0x0000006000007945 */ /* 0x000fe20003800000 */
[----:B------:R-:W-:-:S07]  /*b5b0*/  IMAD.MOV.U32 R15, RZ, RZ, -0x1 ;  /* 0xffffffffff0f7424 */ /* 0x000fce00078e00ff */
[----:B-----5:R-:W-:Y:S05]  /*b5c0*/  WARPSYNC.COLLECTIVE R15, `(.L_x_322) ;  /* 0x000000000f0c7348 */ /* 0x020fea0003c00000 */
[----:B------:R-:W-:Y:S02]  /*b5d0*/  ELECT P6, UR62, PT ;  /* 0x00000000003e782f */ /* 0x000fe400038c0000 */
[----:B------:R-:W-:Y:S01]  /*b5e0*/  MOV R14, UR62 ;  /* 0x0000003e000e7c02 */ /* 0x000fe20008000f00 */
[----:B-----5:R-:W-:Y:S10]  /*b5f0*/  ENDCOLLECTIVE ;  /* 0x000000000000791b */ /* 0x020ff40003800000 */
.L_x_322:
[----:B------:R-:W-:Y:S05]  /*b600*/  BSYNC B0 ;  /* 0x0000000000007941 */ /* 0x000fea0003800000 */
.L_x_321:
[----:B------:R-:W-:Y:S05]  /*b610*/  BRA `(.L_x_323) ;  /* 0xfffffff800c87947 */ /* 0x000fea000383ffff */
.L_x_312:
[----:B0-----:R0:W1:Y:S02]  /*b620*/  SYNCS.PHASECHK.TRANS64.TRYWAIT P0, [R7+URZ], R2 ;  /* 0x00000002070075a7 */ /* 0x001064000800017f */
[----:B-1----:R-:W-:Y:S05]  /*b630*/  @!P0 NANOSLEEP.SYNCS 0x989680 ;  /* 0x009896800000895d */ /* 0x002fea0003900000 */
[----:B------:R-:W1:Y:S02]  /*b640*/  @!P0 SYNCS.PHASECHK.TRANS64 P0, [R7+URZ], R2 ;  /* 0x00000002070085a7 */ /* 0x000e64000800007f */
[----:B-1----:R-:W-:Y:S05]  /*b650*/  @!P0 BRA `(.L_x_312) ;  /* 0xfffffffc00f08947 */ /* 0x002fea000383ffff */
[----:B------:R-:W-:Y:S05]  /*b660*/  BRA `(.L_x_324) ;  /* 0xfffffffc00087947 */ /* 0x000fea000383ffff */
.L_x_313:
[----:B0-----:R0:W1:Y:S02]  /*b670*/  SYNCS.PHASECHK.TRANS64.TRYWAIT P0, [R9+URZ], R4 ;  /* 0x00000004090075a7 */ /* 0x001064000800017f */
[----:B-1----:R-:W-:Y:S05]  /*b680*/  @!P0 NANOSLEEP.SYNCS 0x989680 ;  /* 0x009896800000895d */ /* 0x002fea0003900000 */
[----:B------:R-:W1:Y:S02]  /*b690*/  @!P0 SYNCS.PHASECHK.TRANS64 P0, [R9+URZ], R4 ;  /* 0x00000004090085a7 */ /* 0x000e64000800007f */
[----:B-1----:R-:W-:Y:S05]  /*b6a0*/  @!P0 BRA `(.L_x_313) ;  /* 0xfffffffc00f08947 */ /* 0x002fea000383ffff */
[----:B------:R-:W-:Y:S05]  /*b6b0*/  BRA `(.L_x_325) ;  /* 0xfffffffc00107947 */ /* 0x000fea000383ffff */
.L_x_326:
[----:B------:R-:W-:-:S00]  /*b6c0*/  BRA `(.L_x_326) ;  /* 0xfffffffc00fc7947 */ /* 0x000fc0000383ffff */
[----:B------:R-:W-:-:S00]  /*b6d0*/  NOP ;  /* 0x0000000000007918 */ /* 0x000fc00000000000 */
        /* <DEDUP_REMOVED lines=10> */
.L_x_327:


//--------------------- .nv.global.init           --------------------------
	.section	.nv.global.init,"aw",@progbits
.nv.global.init:
	.type		$str$22,@object
	.size		$str$22,($str$23 - $str$22)
$str$22:
        /*0000*/ 	.byte	0x6b, 0x5f, 0x74, 0x69, 0x6c, 0x65, 0x5f, 0x63, 0x6f, 0x75, 0x6e, 0x74, 0x20, 0x3e, 0x3d, 0x20
        /*0010*/ 	.byte	0x31, 0x00
	.type		$str$23,@object
	.size		$str$23,(__unnamed_1 - $str$23)
$str$23:
        /*0012*/ 	.byte	0x2f, 0x74, 0x6d, 0x70, 0x2f, 0x63, 0x75, 0x74, 0x6c, 0x61, 0x73, 0x73, 0x5f, 0x73, 0x77, 0x65
        /*0022*/ 	.byte	0x65, 0x70, 0x5f, 0x73, 0x72, 0x63, 0x2f, 0x69, 0x6e, 0x63, 0x6c, 0x75, 0x64, 0x65, 0x2f, 0x63
        /*0032*/ 	.byte	0x75, 0x74, 0x6c, 0x61, 0x73, 0x73, 0x2f, 0x67, 0x65, 0x6d, 0x6d, 0x2f, 0x63, 0x6f, 0x6c, 0x6c
        /*0042*/ 	.byte	0x65, 0x63, 0x74, 0x69, 0x76, 0x65, 0x2f, 0x73, 0x6d, 0x39, 0x30, 0x5f, 0x6d, 0x6d, 0x61, 0x5f
        /*0052*/ 	.byte	0x74, 0x6d, 0x61, 0x5f, 0x67, 0x6d, 0x6d, 0x61, 0x5f, 0x73, 0x73, 0x5f, 0x77, 0x61, 0x72, 0x70
        /*0062*/ 	.byte	0x73, 0x70, 0x65, 0x63, 0x69, 0x61, 0x6c, 0x69, 0x7a, 0x65, 0x64, 0x2e, 0x68, 0x70, 0x70, 0x00
	.type		__unnamed_1,@object
	.size		__unnamed_1,(.L_0 - __unnamed_1)
__unnamed_1:
        /*0072*/ 	.byte	0x76, 0x6f, 0x69, 0x64, 0x20, 0x63, 0x75, 0x74, 0x6c, 0x61, 0x73, 0x73, 0x3a, 0x3a, 0x67, 0x65
        /* <DEDUP_REMOVED lines=180> */
        /*0bc2*/ 	.byte	0x5d, 0x00
.L_0:


//--------------------- .nv.shared._ZN7cutlass13device_kernelINS_4gemm6kernel13GemmUniversalIN4cute5tupleIJiiiiEEENS1_10collective13CollectiveMmaINS1_34MainloopSm90TmaGmmaWarpSpecializedILi3ENS5_IJNS4_1CILi2EEENSA_ILi1EEESC_EEENS1_32KernelTmaWarpSpecializedPingpongEEENS5_IJNSA_ILi64EEENSA_ILi256EEENSA_ILi32EEEEEENS_6half_tENS5_IJlSC_lEEESK_SL_NS4_8TiledMMAINS4_8MMA_AtomIJNS4_4SM904GMMA26MMA_64x256x16_F32F16F16_SSILNSP_5MajorE0ELSR_0ELNSP_7ScaleInE1ELSS_1EEEEEENS4_6LayoutINS5_IJSC_SC_SC_EEENS5_IJNSA_ILi0EEESX_SX_EEEEENS5_IJNS4_10UnderscoreES10_S10_EEEEENS4_13SM90_TMA_LOADENS4_14ComposedLayoutINS4_7SwizzleILi2ELi4ELi3EEENS4_18smem_ptr_flag_bitsILi16EEENSV_INS5_IJNSA_ILi8EEESI_EEENS5_IJSI_SC_EEEEEEEvNS4_8identityENS4_23SM90_TMA_LOAD_MULTICASTES1D_vS1E_EENS_8epilogue10collective6detail29Sm90TmaWarpSpecializedAdapterINS1I_15DefaultEpilogueISK_SL_SL_NS1H_6thread17LinearCombinationISK_Li1EffLNS1M_9ScaleType4KindE0ELNS_15FloatRoundStyleE2ESK_EENS1_15EpilogueDefaultEEEEEvvEEEEvNT_6ParamsE --------------------------
	.section	.nv.shared._ZN7cutlass13device_kernelINS_4gemm6kernel13GemmUniversalIN4cute5tupleIJiiiiEEENS1_10collective13CollectiveMmaINS1_34MainloopSm90TmaGmmaWarpSpecializedILi3ENS5_IJNS4_1CILi2EEENSA_ILi1EEESC_EEENS1_32KernelTmaWarpSpecializedPingpongEEENS5_IJNSA_ILi64EEENSA_ILi256EEENSA_ILi32EEEEEENS_6half_tENS5_IJlSC_lEEESK_SL_NS4_8TiledMMAINS4_8MMA_AtomIJNS4_4SM904GMMA26MMA_64x256x16_F32F16F16_SSILNSP_5MajorE0ELSR_0ELNSP_7ScaleInE1ELSS_1EEEEEENS4_6LayoutINS5_IJSC_SC_SC_EEENS5_IJNSA_ILi0EEESX_SX_EEEEENS5_IJNS4_10UnderscoreES10_S10_EEEEENS4_13SM90_TMA_LOADENS4_14ComposedLayoutINS4_7SwizzleILi2ELi4ELi3EEENS4_18smem_ptr_flag_bitsILi16EEENSV_INS5_IJNSA_ILi8EEESI_EEENS5_IJSI_SC_EEEEEEEvNS4_8identityENS4_23SM90_TMA_LOAD_MULTICASTES1D_vS1E_EENS_8epilogue10collective6detail29Sm90TmaWarpSpecializedAdapterINS1I_15DefaultEpilogueISK_SL_SL_NS1H_6thread17LinearCombinationISK_Li1EffLNS1M_9ScaleType4KindE0ELNS_15FloatRoundStyleE2ESK_EENS1_15EpilogueDefaultEEEEEvvEEEEvNT_6ParamsE,"aw",@nobits
	.sectionflags	@""
	.align	16
	.zero		1024


//--------------------- .nv.shared.reserved.0     --------------------------
	.section	.nv.shared.reserved.0,"aw",@nobits
	.weak		__nv_reservedSMEM_offset_0_alias
	.size		__nv_reservedSMEM_offset_0_alias, 0, 0
	.other		__nv_reservedSMEM_offset_0_alias,@"STO_CUDA_RESERVED_SHARED STV_DEFAULT"
__nv_reservedSMEM_offset_0_alias:
	.zero		0


//--------------------- .nv.global                --------------------------
	.section	.nv.global,"aw",@nobits
.nv.global:
	.type		_ZN39_INTERNAL_600822a8_4_k_cu_9a02b81d_36464cute1_E,@object
	.size		_ZN39_INTERNAL_600822a8_4_k_cu_9a02b81d_36464cute1_E,(_ZN39_INTERNAL_600822a8_4_k_cu_9a02b81d_36464cuda3std3__45__cpo6cbeginE - _ZN39_INTERNAL_600822a8_4_k_cu_9a02b81d_36464cute1_E)
_ZN39_INTERNAL_600822a8_4_k_cu_9a02b81d_36464cute1_E:
	.zero		1
	.type		_ZN39_INTERNAL_600822a8_4_k_cu_9a02b81d_36464cuda3std3__45__cpo6cbeginE,@object
	.size		_ZN39_INTERNAL_600822a8_4_k_cu_9a02b81d_36464cuda3std3__45__cpo6cbeginE,(_ZN39_INTERNAL_600822a8_4_k_cu_9a02b81d_36464cuda3std3__48in_placeE - _ZN39_INTERNAL_600822a8_4_k_cu_9a02b81d_36464cuda3std3__45__cpo6cbeginE)
_ZN39_INTERNAL_600822a8_4_k_cu_9a02b81d_36464cuda3std3__45__cpo6cbeginE:
	.zero		1
	.type		_ZN39_INTERNAL_600822a8_4_k_cu_9a02b81d_36464cuda3std3__48in_placeE,@object
	.size		_ZN39_INTERNAL_600822a8_4_k_cu_9a02b81d_36464cuda3std3__48in_placeE,(_ZN39_INTERNAL_600822a8_4_k_cu_9a02b81d_36464cuda3std6ranges3__45__cpo9iter_moveE - _ZN39_INTERNAL_600822a8_4_k_cu_9a02b81d_36464cuda3std3__48in_placeE)
_ZN39_INTERNAL_600822a8_4_k_cu_9a02b81d_36464cuda3std3__48in_placeE:
	.zero		1
	.type		_ZN39_INTERNAL_600822a8_4_k_cu_9a02b81d_36464cuda3std6ranges3__45__cpo9iter_moveE,@object
	.size		_ZN39_INTERNAL_600822a8_4_k_cu_9a02b81d_36464cuda3std6ranges3__45__cpo9iter_moveE,(_ZN39_INTERNAL_600822a8_4_k_cu_9a02b81d_36464cuda3std3__45__cpo5beginE - _ZN39_INTERNAL_600822a8_4_k_cu_9a02b81d_36464cuda3std6ranges3__45__cpo9iter_moveE)
_ZN39_INTERNAL_600822a8_4_k_cu_9a02b81d_36464cuda3std6ranges3__45__cpo9iter_moveE:
	.zero		1
	.type		_ZN39_INTERNAL_600822a8_4_k_cu_9a02b81d_36464cuda3std3__45__cpo5beginE,@object
	.size		_ZN39_INTERNAL_600822a8_4_k_cu_9a02b81d_36464cuda3std3__45__cpo5beginE,(_ZN39_INTERNAL_600822a8_4_k_cu_9a02b81d_36464cuda3std3__441_GLOBAL__N__600822a8_4_k_cu_9a02b81d_36466ignoreE - _ZN39_INTERNAL_600822a8_4_k_cu_9a02b81d_36464cuda3std3__45__cpo5beginE)
_ZN39_INTERNAL_600822a8_4_k_cu_9a02b81d_36464cuda3std3__45__cpo5beginE:
	.zero		1
	.type		_ZN39_INTERNAL_600822a8_4_k_cu_9a02b81d_36464cuda3std3__441_GLOBAL__N__600822a8_4_k_cu_9a02b81d_36466ignoreE,@object
	.size		_ZN39_INTERNAL_600822a8_4_k_cu_9a02b81d_36464cuda3std3__441_GLOBAL__N__600822a8_4_k_cu_9a02b81d_36466ignoreE,(_ZN39_INTERNAL_600822a8_4_k_cu_9a02b81d_36464cute7productE - _ZN39_INTERNAL_600822a8_4_k_cu_9a02b81d_36464cuda3std3__441_GLOBAL__N__600822a8_4_k_cu_9a02b81d_36466ignoreE)
_ZN39_INTERNAL_600822a8_4_k_cu_9a02b81d_36464cuda3std3__441_GLOBAL__N__600822a8_4_k_cu_9a02b81d_36466ignoreE:
	.zero		1
	.type		_ZN39_INTERNAL_600822a8_4_k_cu_9a02b81d_36464cute7productE,@object
	.size		_ZN39_INTERNAL_600822a8_4_k_cu_9a02b81d_36464cute7productE,(_ZN39_INTERNAL_600822a8_4_k_cu_9a02b81d_36464cuda3std3__45__cpo3endE - _ZN39_INTERNAL_600822a8_4_k_cu_9a02b81d_36464cute7productE)
_ZN39_INTERNAL_600822a8_4_k_cu_9a02b81d_36464cute7productE:
	.zero		1
	.type		_ZN39_INTERNAL_600822a8_4_k_cu_9a02b81d_36464cuda3std3__45__cpo3endE,@object
	.size		_ZN39_INTERNAL_600822a8_4_k_cu_9a02b81d_36464cuda3std3__45__cpo3endE,(_ZN39_INTERNAL_600822a8_4_k_cu_9a02b81d_36464cuda3std3__419piecewise_constructE - _ZN39_INTERNAL_600822a8_4_k_cu_9a02b81d_36464cuda3std3__45__cpo3endE)
_ZN39_INTERNAL_600822a8_4_k_cu_9a02b81d_36464cuda3std3__45__cpo3endE:
	.zero		1
	.type		_ZN39_INTERNAL_600822a8_4_k_cu_9a02b81d_36464cuda3std3__419piecewise_constructE,@object
	.size		_ZN39_INTERNAL_600822a8_4_k_cu_9a02b81d_36464cuda3std3__419piecewise_constructE,(_ZN39_INTERNAL_600822a8_4_k_cu_9a02b81d_36464cuda3std3__45__cpo4cendE - _ZN39_INTERNAL_600822a8_4_k_cu_9a02b81d_36464cuda3std3__419piecewise_constructE)
_ZN39_INTERNAL_600822a8_4_k_cu_9a02b81d_36464cuda3std3__419piecewise_constructE:
	.zero		1
	.type		_ZN39_INTERNAL_600822a8_4_k_cu_9a02b81d_36464cuda3std3__45__cpo4cendE,@object
	.size		_ZN39_INTERNAL_600822a8_4_k_cu_9a02b81d_36464cuda3std3__45__cpo4cendE,(_ZN39_INTERNAL_600822a8_4_k_cu_9a02b81d_36464cuda3std6ranges3__45__cpo4swapE - _ZN39_INTERNAL_600822a8_4_k_cu_9a02b81d_36464cuda3std3__45__cpo4cendE)
_ZN39_INTERNAL_600822a8_4_k_cu_9a02b81d_36464cuda3std3__45__cpo4cendE:
	.zero		1
	.type		_ZN39_INTERNAL_600822a8_4_k_cu_9a02b81d_36464cuda3std6ranges3__45__cpo4swapE,@object
	.size		_ZN39_INTERNAL_600822a8_4_k_cu_9a02b81d_36464cuda3std6ranges3__45__cpo4swapE,(.L_8 - _ZN39_INTERNAL_600822a8_4_k_cu_9a02b81d_36464cuda3std6ranges3__45__cpo4swapE)
_ZN39_INTERNAL_600822a8_4_k_cu_9a02b81d_36464cuda3std6ranges3__45__cpo4swapE:
	.zero		1
.L_8:


//--------------------- .nv.constant0._ZN7cutlass13device_kernelINS_4gemm6kernel13GemmUniversalIN4cute5tupleIJiiiiEEENS1_10collective13CollectiveMmaINS1_34MainloopSm90TmaGmmaWarpSpecializedILi3ENS5_IJNS4_1CILi2EEENSA_ILi1EEESC_EEENS1_32KernelTmaWarpSpecializedPingpongEEENS5_IJNSA_ILi64EEENSA_ILi256EEENSA_ILi32EEEEEENS_6half_tENS5_IJlSC_lEEESK_SL_NS4_8TiledMMAINS4_8MMA_AtomIJNS4_4SM904GMMA26MMA_64x256x16_F32F16F16_SSILNSP_5MajorE0ELSR_0ELNSP_7ScaleInE1ELSS_1EEEEEENS4_6LayoutINS5_IJSC_SC_SC_EEENS5_IJNSA_ILi0EEESX_SX_EEEEENS5_IJNS4_10UnderscoreES10_S10_EEEEENS4_13SM90_TMA_LOADENS4_14ComposedLayoutINS4_7SwizzleILi2ELi4ELi3EEENS4_18smem_ptr_flag_bitsILi16EEENSV_INS5_IJNSA_ILi8EEESI_EEENS5_IJSI_SC_EEEEEEEvNS4_8identityENS4_23SM90_TMA_LOAD_MULTICASTES1D_vS1E_EENS_8epilogue10collective6detail29Sm90TmaWarpSpecializedAdapterINS1I_15DefaultEpilogueISK_SL_SL_NS1H_6thread17LinearCombinationISK_Li1EffLNS1M_9ScaleType4KindE0ELNS_15FloatRoundStyleE2ESK_EENS1_15EpilogueDefaultEEEEEvvEEEEvNT_6ParamsE --------------------------
	.section	.nv.constant0._ZN7cutlass13device_kernelINS_4gemm6kernel13GemmUniversalIN4cute5tupleIJiiiiEEENS1_10collective13CollectiveMmaINS1_34MainloopSm90TmaGmmaWarpSpecializedILi3ENS5_IJNS4_1CILi2EEENSA_ILi1EEESC_EEENS1_32KernelTmaWarpSpecializedPingpongEEENS5_IJNSA_ILi64EEENSA_ILi256EEENSA_ILi32EEEEEENS_6half_tENS5_IJlSC_lEEESK_SL_NS4_8TiledMMAINS4_8MMA_AtomIJNS4_4SM904GMMA26MMA_64x256x16_F32F16F16_SSILNSP_5MajorE0ELSR_0ELNSP_7ScaleInE1ELSS_1EEEEEENS4_6LayoutINS5_IJSC_SC_SC_EEENS5_IJNSA_ILi0EEESX_SX_EEEEENS5_IJNS4_10UnderscoreES10_S10_EEEEENS4_13SM90_TMA_LOADENS4_14ComposedLayoutINS4_7SwizzleILi2ELi4ELi3EEENS4_18smem_ptr_flag_bitsILi16EEENSV_INS5_IJNSA_ILi8EEESI_EEENS5_IJSI_SC_EEEEEEEvNS4_8identityENS4_23SM90_TMA_LOAD_MULTICASTES1D_vS1E_EENS_8epilogue10collective6detail29Sm90TmaWarpSpecializedAdapterINS1I_15DefaultEpilogueISK_SL_SL_NS1H_6thread17LinearCombinationISK_Li1EffLNS1M_9ScaleType4KindE0ELNS_15FloatRoundStyleE2ESK_EENS1_15EpilogueDefaultEEEEEvvEEEEvNT_6ParamsE,"a",@progbits
	.sectionflags	@""
	.align	4
.nv.constant0._ZN7cutlass13device_kernelINS_4gemm6kernel13GemmUniversalIN4cute5tupleIJiiiiEEENS1_10collective13CollectiveMmaINS1_34MainloopSm90TmaGmmaWarpSpecializedILi3ENS5_IJNS4_1CILi2EEENSA_ILi1EEESC_EEENS1_32KernelTmaWarpSpecializedPingpongEEENS5_IJNSA_ILi64EEENSA_ILi256EEENSA_ILi32EEEEEENS_6half_tENS5_IJlSC_lEEESK_SL_NS4_8TiledMMAINS4_8MMA_AtomIJNS4_4SM904GMMA26MMA_64x256x16_F32F16F16_SSILNSP_5MajorE0ELSR_0ELNSP_7ScaleInE1ELSS_1EEEEEENS4_6LayoutINS5_IJSC_SC_SC_EEENS5_IJNSA_ILi0EEESX_SX_EEEEENS5_IJNS4_10UnderscoreES10_S10_EEEEENS4_13SM90_TMA_LOADENS4_14ComposedLayoutINS4_7SwizzleILi2ELi4ELi3EEENS4_18smem_ptr_flag_bitsILi16EEENSV_INS5_IJNSA_ILi8EEESI_EEENS5_IJSI_SC_EEEEEEEvNS4_8identityENS4_23SM90_TMA_LOAD_MULTICASTES1D_vS1E_EENS_8epilogue10collective6detail29Sm90TmaWarpSpecializedAdapterINS1I_15DefaultEpilogueISK_SL_SL_NS1H_6thread17LinearCombinationISK_Li1EffLNS1M_9ScaleType4KindE0ELNS_15FloatRoundStyleE2ESK_EENS1_15EpilogueDefaultEEEEEvvEEEEvNT_6ParamsE:
	.zero		1664


//--------------------- SYMBOLS --------------------------

	.type		.nv.reservedSmem.offset0,@object
	.size		.nv.reservedSmem.offset0,0x4
	.type		__assertfail,@function
